







.version 7.6
.target sm_75
.address_size 64







.global .align 1 .b8 _ZN37_INTERNAL_0eb660b3_7_warp_cu_297024296thrust6system6detail10sequential3seqE[1];
.global .align 1 .b8 _ZN37_INTERNAL_0eb660b3_7_warp_cu_297024296thrust12placeholders2_1E[1];
.global .align 1 .b8 _ZN37_INTERNAL_0eb660b3_7_warp_cu_297024296thrust12placeholders2_2E[1];
.global .align 1 .b8 _ZN37_INTERNAL_0eb660b3_7_warp_cu_297024296thrust12placeholders2_3E[1];
.global .align 1 .b8 _ZN37_INTERNAL_0eb660b3_7_warp_cu_297024296thrust12placeholders2_4E[1];
.global .align 1 .b8 _ZN37_INTERNAL_0eb660b3_7_warp_cu_297024296thrust12placeholders2_5E[1];
.global .align 1 .b8 _ZN37_INTERNAL_0eb660b3_7_warp_cu_297024296thrust12placeholders2_6E[1];
.global .align 1 .b8 _ZN37_INTERNAL_0eb660b3_7_warp_cu_297024296thrust12placeholders2_7E[1];
.global .align 1 .b8 _ZN37_INTERNAL_0eb660b3_7_warp_cu_297024296thrust12placeholders2_8E[1];
.global .align 1 .b8 _ZN37_INTERNAL_0eb660b3_7_warp_cu_297024296thrust12placeholders2_9E[1];
.global .align 1 .b8 _ZN37_INTERNAL_0eb660b3_7_warp_cu_297024296thrust12placeholders3_10E[1];

.visible .entry _Z7contribiPfPiS_(
.param .u32 _Z7contribiPfPiS__param_0,
.param .u64 _Z7contribiPfPiS__param_1,
.param .u64 _Z7contribiPfPiS__param_2,
.param .u64 _Z7contribiPfPiS__param_3
)
{
.reg .pred %p<2>;
.reg .f32 %f<4>;
.reg .b32 %r<7>;
.reg .b64 %rd<11>;


ld.param.u32 %r2, [_Z7contribiPfPiS__param_0];
ld.param.u64 %rd1, [_Z7contribiPfPiS__param_1];
ld.param.u64 %rd2, [_Z7contribiPfPiS__param_2];
ld.param.u64 %rd3, [_Z7contribiPfPiS__param_3];
mov.u32 %r3, %ctaid.x;
mov.u32 %r4, %ntid.x;
mov.u32 %r5, %tid.x;
mad.lo.s32 %r1, %r3, %r4, %r5;
setp.ge.s32 %p1, %r1, %r2;
@%p1 bra $L__BB0_2;

cvta.to.global.u64 %rd4, %rd1;
mul.wide.s32 %rd5, %r1, 4;
add.s64 %rd6, %rd4, %rd5;
cvta.to.global.u64 %rd7, %rd2;
add.s64 %rd8, %rd7, %rd5;
ld.global.u32 %r6, [%rd8];
cvt.rn.f32.s32 %f1, %r6;
ld.global.f32 %f2, [%rd6];
div.rn.f32 %f3, %f2, %f1;
cvta.to.global.u64 %rd9, %rd3;
add.s64 %rd10, %rd9, %rd5;
st.global.f32 [%rd10], %f3;

$L__BB0_2:
ret;

}

.visible .entry _Z6l1normiPfS_S_f(
.param .u32 _Z6l1normiPfS_S_f_param_0,
.param .u64 _Z6l1normiPfS_S_f_param_1,
.param .u64 _Z6l1normiPfS_S_f_param_2,
.param .u64 _Z6l1normiPfS_S_f_param_3,
.param .f32 _Z6l1normiPfS_S_f_param_4
)
{
.reg .pred %p<5>;
.reg .f32 %f<44>;
.reg .b32 %r<31>;
.reg .b64 %rd<10>;

	.shared .align 4 .b8 _ZZ6l1normiPfS_S_fE12temp_storage[44];

ld.param.u32 %r3, [_Z6l1normiPfS_S_f_param_0];
ld.param.u64 %rd1, [_Z6l1normiPfS_S_f_param_1];
ld.param.u64 %rd2, [_Z6l1normiPfS_S_f_param_2];
ld.param.u64 %rd3, [_Z6l1normiPfS_S_f_param_3];
ld.param.f32 %f6, [_Z6l1normiPfS_S_f_param_4];
mov.u32 %r4, %ntid.x;
mov.u32 %r5, %ctaid.x;
mov.u32 %r1, %tid.x;
mad.lo.s32 %r2, %r5, %r4, %r1;
setp.ge.s32 %p1, %r2, %r3;
mov.f32 %f42, 0f00000000;
@%p1 bra $L__BB1_2;

cvta.to.global.u64 %rd4, %rd2;
mul.wide.s32 %rd5, %r2, 4;
add.s64 %rd6, %rd4, %rd5;
ld.global.f32 %f8, [%rd6];
fma.rn.f32 %f9, %f8, 0f3F59999A, %f6;
cvta.to.global.u64 %rd7, %rd1;
add.s64 %rd8, %rd7, %rd5;
ld.global.f32 %f10, [%rd8];
sub.f32 %f11, %f9, %f10;
abs.f32 %f12, %f11;
add.f32 %f42, %f12, 0f00000000;
mov.u32 %r6, 0;
st.global.f32 [%rd8], %f9;
st.global.u32 [%rd6], %r6;

$L__BB1_2:

	mov.u32 %r7, %laneid;

	mov.u32 %r9, 1;
mov.u32 %r22, 31;
mov.u32 %r23, -1;

	{ .reg .f32 r0; .reg .pred p; shfl.sync.down.b32 r0|p, %f42, %r9, %r22, %r23; @p add.f32 r0, r0, %f42; mov.f32 %f13, r0;}

	mov.u32 %r12, 2;

	{ .reg .f32 r0; .reg .pred p; shfl.sync.down.b32 r0|p, %f13, %r12, %r22, %r23; @p add.f32 r0, r0, %f13; mov.f32 %f16, r0;}

	mov.u32 %r15, 4;

	{ .reg .f32 r0; .reg .pred p; shfl.sync.down.b32 r0|p, %f16, %r15, %r22, %r23; @p add.f32 r0, r0, %f16; mov.f32 %f19, r0;}

	mov.u32 %r18, 8;

	{ .reg .f32 r0; .reg .pred p; shfl.sync.down.b32 r0|p, %f19, %r18, %r22, %r23; @p add.f32 r0, r0, %f19; mov.f32 %f22, r0;}

	mov.u32 %r21, 16;

	{ .reg .f32 r0; .reg .pred p; shfl.sync.down.b32 r0|p, %f22, %r21, %r22, %r23; @p add.f32 r0, r0, %f22; mov.f32 %f43, r0;}

	setp.ne.s32 %p2, %r7, 0;
@%p2 bra $L__BB1_4;

shr.s32 %r24, %r1, 31;
shr.u32 %r25, %r24, 27;
add.s32 %r26, %r1, %r25;
shr.s32 %r27, %r26, 5;
shl.b32 %r28, %r27, 2;
mov.u32 %r29, _ZZ6l1normiPfS_S_fE12temp_storage;
add.s32 %r30, %r29, %r28;
st.shared.f32 [%r30+8], %f43;

$L__BB1_4:
bar.sync 0;
setp.ne.s32 %p3, %r1, 0;
@%p3 bra $L__BB1_6;

ld.shared.f32 %f28, [_ZZ6l1normiPfS_S_fE12temp_storage+12];
add.f32 %f29, %f43, %f28;
ld.shared.f32 %f30, [_ZZ6l1normiPfS_S_fE12temp_storage+16];
add.f32 %f31, %f29, %f30;
ld.shared.f32 %f32, [_ZZ6l1normiPfS_S_fE12temp_storage+20];
add.f32 %f33, %f31, %f32;
ld.shared.f32 %f34, [_ZZ6l1normiPfS_S_fE12temp_storage+24];
add.f32 %f35, %f33, %f34;
ld.shared.f32 %f36, [_ZZ6l1normiPfS_S_fE12temp_storage+28];
add.f32 %f37, %f35, %f36;
ld.shared.f32 %f38, [_ZZ6l1normiPfS_S_fE12temp_storage+32];
add.f32 %f39, %f37, %f38;
ld.shared.f32 %f40, [_ZZ6l1normiPfS_S_fE12temp_storage+36];
add.f32 %f43, %f39, %f40;

$L__BB1_6:
@%p3 bra $L__BB1_8;

cvta.to.global.u64 %rd9, %rd3;
atom.global.add.f32 %f41, [%rd9], %f43;

$L__BB1_8:
ret;

}

.visible .entry _Z9pull_stepiPKmPKiPfPKf(
.param .u32 _Z9pull_stepiPKmPKiPfPKf_param_0,
.param .u64 _Z9pull_stepiPKmPKiPfPKf_param_1,
.param .u64 _Z9pull_stepiPKmPKiPfPKf_param_2,
.param .u64 _Z9pull_stepiPKmPKiPfPKf_param_3,
.param .u64 _Z9pull_stepiPKmPKiPfPKf_param_4
)
{
.reg .pred %p<17>;
.reg .f32 %f<36>;
.reg .b32 %r<76>;
.reg .b64 %rd<40>;

	.shared .align 4 .b8 _ZZ9pull_stepiPKmPKiPfPKfE4ptrs[64];

ld.param.u32 %r19, [_Z9pull_stepiPKmPKiPfPKf_param_0];
ld.param.u64 %rd5, [_Z9pull_stepiPKmPKiPfPKf_param_1];
ld.param.u64 %rd6, [_Z9pull_stepiPKmPKiPfPKf_param_2];
ld.param.u64 %rd7, [_Z9pull_stepiPKmPKiPfPKf_param_3];
ld.param.u64 %rd8, [_Z9pull_stepiPKmPKiPfPKf_param_4];
mov.u32 %r20, %ctaid.x;
shl.b32 %r21, %r20, 8;
mov.u32 %r1, %tid.x;
add.s32 %r22, %r21, %r1;
and.b32 %r2, %r1, 31;
shr.s32 %r23, %r22, 31;
shr.u32 %r24, %r23, 27;
add.s32 %r25, %r22, %r24;
shr.s32 %r73, %r25, 5;
setp.ge.s32 %p2, %r73, %r19;
@%p2 bra $L__BB2_15;

shr.u32 %r26, %r1, 2;
and.b32 %r27, %r26, 1073741816;
mov.u32 %r28, _ZZ9pull_stepiPKmPKiPfPKfE4ptrs;
add.s32 %r4, %r28, %r27;
setp.gt.u32 %p3, %r2, 1;
cvta.to.global.u64 %rd9, %rd5;
mov.f32 %f9, 0f00000000;
setp.ne.s32 %p15, %r2, 0;
cvta.to.global.u64 %rd36, %rd7;

$L__BB2_2:
@%p3 bra $L__BB2_4;

add.s32 %r31, %r73, %r2;
mul.wide.s32 %rd10, %r31, 8;
add.s64 %rd11, %rd9, %rd10;
ld.global.u64 %rd12, [%rd11];
shl.b32 %r36, %r1, 2;
and.b32 %r37, %r36, 124;
add.s32 %r38, %r4, %r37;
st.shared.u32 [%r38], %rd12;

$L__BB2_4:
ld.shared.u32 %r6, [%r4];
add.s32 %r7, %r6, %r2;
ld.shared.u32 %r8, [%r4+4];
setp.ge.s32 %p4, %r7, %r8;
mov.f32 %f35, %f9;
@%p4 bra $L__BB2_12;

not.b32 %r40, %r1;
or.b32 %r41, %r40, -32;
add.s32 %r42, %r8, %r41;
sub.s32 %r9, %r42, %r6;
shr.u32 %r43, %r9, 5;
add.s32 %r44, %r43, 1;
and.b32 %r10, %r44, 3;
setp.eq.s32 %p5, %r10, 0;
mov.u32 %r74, %r7;
mov.f32 %f35, %f9;
@%p5 bra $L__BB2_9;

mul.wide.s32 %rd15, %r7, 4;
add.s64 %rd13, %rd6, %rd15;

	ld.global.nc.s32 %r45, [%rd13];

	mul.wide.s32 %rd16, %r45, 4;
add.s64 %rd14, %rd8, %rd16;

	ld.global.nc.f32 %f12, [%rd14];

	add.f32 %f35, %f12, 0f00000000;
add.s32 %r74, %r7, 32;
setp.eq.s32 %p6, %r10, 1;
@%p6 bra $L__BB2_9;

add.s64 %rd17, %rd13, 128;

	ld.global.nc.s32 %r46, [%rd17];

	mul.wide.s32 %rd19, %r46, 4;
add.s64 %rd18, %rd8, %rd19;

	ld.global.nc.f32 %f13, [%rd18];

	add.f32 %f35, %f35, %f13;
add.s32 %r74, %r7, 64;
setp.eq.s32 %p7, %r10, 2;
@%p7 bra $L__BB2_9;

add.s64 %rd20, %rd13, 256;

	ld.global.nc.s32 %r47, [%rd20];

	mul.wide.s32 %rd22, %r47, 4;
add.s64 %rd21, %rd8, %rd22;

	ld.global.nc.f32 %f14, [%rd21];

	add.f32 %f35, %f35, %f14;
add.s32 %r74, %r7, 96;

$L__BB2_9:
setp.lt.u32 %p8, %r9, 96;
@%p8 bra $L__BB2_12;

mul.wide.s32 %rd23, %r74, 4;
add.s64 %rd39, %rd6, %rd23;

$L__BB2_11:

	ld.global.nc.s32 %r48, [%rd39];

	mul.wide.s32 %rd32, %r48, 4;
add.s64 %rd25, %rd8, %rd32;

	ld.global.nc.f32 %f15, [%rd25];

	add.f32 %f19, %f35, %f15;
add.s64 %rd26, %rd39, 128;

	ld.global.nc.s32 %r49, [%rd26];

	mul.wide.s32 %rd33, %r49, 4;
add.s64 %rd27, %rd8, %rd33;

	ld.global.nc.f32 %f16, [%rd27];

	add.f32 %f20, %f19, %f16;
add.s64 %rd28, %rd39, 256;

	ld.global.nc.s32 %r50, [%rd28];

	mul.wide.s32 %rd34, %r50, 4;
add.s64 %rd29, %rd8, %rd34;

	ld.global.nc.f32 %f17, [%rd29];

	add.f32 %f21, %f20, %f17;
add.s64 %rd30, %rd39, 384;

	ld.global.nc.s32 %r51, [%rd30];

	mul.wide.s32 %rd35, %r51, 4;
add.s64 %rd31, %rd8, %rd35;

	ld.global.nc.f32 %f18, [%rd31];

	add.f32 %f35, %f21, %f18;
add.s64 %rd39, %rd39, 512;
add.s32 %r74, %r74, 128;
setp.lt.s32 %p9, %r74, %r8;
@%p9 bra $L__BB2_11;

$L__BB2_12:
mov.b32 %r52, %f35;
mov.u32 %r53, 2;
mov.u32 %r54, 31;
mov.u32 %r55, 16;
mov.u32 %r56, -1;
shfl.sync.down.b32 %r57|%p10, %r52, %r55, %r54, %r56;
mov.b32 %f22, %r57;
add.f32 %f23, %f35, %f22;
mov.b32 %r58, %f23;
mov.u32 %r59, 8;
shfl.sync.down.b32 %r60|%p11, %r58, %r59, %r54, %r56;
mov.b32 %f24, %r60;
add.f32 %f25, %f23, %f24;
mov.b32 %r61, %f25;
mov.u32 %r62, 4;
shfl.sync.down.b32 %r63|%p12, %r61, %r62, %r54, %r56;
mov.b32 %f26, %r63;
add.f32 %f27, %f25, %f26;
mov.b32 %r64, %f27;
shfl.sync.down.b32 %r65|%p13, %r64, %r53, %r54, %r56;
mov.b32 %f28, %r65;
add.f32 %f29, %f27, %f28;
mov.b32 %r66, %f29;
mov.u32 %r67, 1;
shfl.sync.down.b32 %r68|%p14, %r66, %r67, %r54, %r56;
mov.b32 %f30, %r68;
add.f32 %f31, %f29, %f30;
mov.b32 %r69, %f31;
mov.u32 %r70, 0;
shfl.sync.idx.b32 %r17|%p1, %r69, %r70, %r54, %r56;
@%p15 bra $L__BB2_14;

mul.wide.s32 %rd37, %r73, 4;
add.s64 %rd38, %rd36, %rd37;
st.global.u32 [%rd38], %r17;

$L__BB2_14:
mov.u32 %r71, %nctaid.x;
shl.b32 %r72, %r71, 3;
add.s32 %r73, %r73, %r72;
setp.lt.s32 %p16, %r73, %r19;
@%p16 bra $L__BB2_2;

$L__BB2_15:
ret;

}

.visible .entry _Z10pull_fusediPKmPKiPfS3_S3_f(
.param .u32 _Z10pull_fusediPKmPKiPfS3_S3_f_param_0,
.param .u64 _Z10pull_fusediPKmPKiPfS3_S3_f_param_1,
.param .u64 _Z10pull_fusediPKmPKiPfS3_S3_f_param_2,
.param .u64 _Z10pull_fusediPKmPKiPfS3_S3_f_param_3,
.param .u64 _Z10pull_fusediPKmPKiPfS3_S3_f_param_4,
.param .u64 _Z10pull_fusediPKmPKiPfS3_S3_f_param_5,
.param .f32 _Z10pull_fusediPKmPKiPfS3_S3_f_param_6
)
{
.reg .pred %p<14>;
.reg .f32 %f<84>;
.reg .b32 %r<74>;
.reg .b64 %rd<38>;

	.shared .align 4 .b8 _ZZ10pull_fusediPKmPKiPfS3_S3_fE12temp_storage[44];

	.shared .align 4 .b8 _ZZ10pull_fusediPKmPKiPfS3_S3_fE5sdata[1088];

	.shared .align 4 .b8 _ZZ10pull_fusediPKmPKiPfS3_S3_fE4ptrs[64];

ld.param.u32 %r22, [_Z10pull_fusediPKmPKiPfS3_S3_f_param_0];
ld.param.u64 %rd10, [_Z10pull_fusediPKmPKiPfS3_S3_f_param_1];
ld.param.u64 %rd13, [_Z10pull_fusediPKmPKiPfS3_S3_f_param_2];
ld.param.u64 %rd11, [_Z10pull_fusediPKmPKiPfS3_S3_f_param_3];
ld.param.u64 %rd14, [_Z10pull_fusediPKmPKiPfS3_S3_f_param_4];
ld.param.u64 %rd12, [_Z10pull_fusediPKmPKiPfS3_S3_f_param_5];
ld.param.f32 %f16, [_Z10pull_fusediPKmPKiPfS3_S3_f_param_6];
cvta.to.global.u64 %rd1, %rd14;
cvta.to.global.u64 %rd2, %rd13;
mov.u32 %r23, %ctaid.x;
shl.b32 %r24, %r23, 8;
mov.u32 %r1, %tid.x;
add.s32 %r25, %r24, %r1;
and.b32 %r2, %r1, 31;
shr.s32 %r26, %r25, 31;
shr.u32 %r27, %r26, 27;
add.s32 %r28, %r25, %r27;
shr.s32 %r71, %r28, 5;
setp.ge.s32 %p1, %r71, %r22;
mov.f32 %f81, 0f00000000;
@%p1 bra $L__BB3_15;

cvta.to.global.u64 %rd3, %rd10;
shr.u32 %r29, %r1, 2;
and.b32 %r30, %r29, 1073741816;
mov.u32 %r31, _ZZ10pull_fusediPKmPKiPfS3_S3_fE4ptrs;
add.s32 %r5, %r31, %r30;
shl.b32 %r32, %r2, 2;
add.s32 %r4, %r5, %r32;
shl.b32 %r33, %r1, 2;
mov.u32 %r34, _ZZ10pull_fusediPKmPKiPfS3_S3_fE5sdata;
add.s32 %r6, %r34, %r33;
not.b32 %r7, %r2;
add.s64 %rd4, %rd2, 256;
mov.u32 %r35, %nctaid.x;
shl.b32 %r8, %r35, 3;
cvta.to.global.u64 %rd5, %rd11;
setp.gt.u32 %p2, %r2, 1;
setp.ne.s32 %p9, %r2, 0;

$L__BB3_2:
@%p2 bra $L__BB3_4;

add.s32 %r36, %r71, %r2;
mul.wide.s32 %rd15, %r36, 8;
add.s64 %rd16, %rd3, %rd15;
ld.global.u64 %rd17, [%rd16];
st.shared.u32 [%r4], %rd17;

$L__BB3_4:
ld.shared.u32 %r10, [%r5];
add.s32 %r11, %r10, %r2;
ld.shared.u32 %r12, [%r5+4];
setp.ge.s32 %p3, %r11, %r12;
mov.f32 %f80, 0f00000000;
@%p3 bra $L__BB3_12;

add.s32 %r37, %r12, %r7;
sub.s32 %r13, %r37, %r10;
shr.u32 %r38, %r13, 5;
add.s32 %r39, %r38, 1;
and.b32 %r14, %r39, 3;
setp.eq.s32 %p4, %r14, 0;
mov.f32 %f80, 0f00000000;
mov.u32 %r72, %r11;
@%p4 bra $L__BB3_9;

mul.wide.s32 %rd18, %r11, 4;
add.s64 %rd6, %rd2, %rd18;
ld.global.u32 %r40, [%rd6];
mul.wide.s32 %rd19, %r40, 4;
add.s64 %rd20, %rd1, %rd19;
ld.global.f32 %f22, [%rd20];
add.f32 %f80, %f22, 0f00000000;
add.s32 %r72, %r11, 32;
setp.eq.s32 %p5, %r14, 1;
@%p5 bra $L__BB3_9;

ld.global.u32 %r41, [%rd6+128];
mul.wide.s32 %rd21, %r41, 4;
add.s64 %rd22, %rd1, %rd21;
ld.global.f32 %f23, [%rd22];
add.f32 %f80, %f80, %f23;
add.s32 %r72, %r11, 64;
setp.eq.s32 %p6, %r14, 2;
@%p6 bra $L__BB3_9;

ld.global.u32 %r42, [%rd6+256];
mul.wide.s32 %rd23, %r42, 4;
add.s64 %rd24, %rd1, %rd23;
ld.global.f32 %f24, [%rd24];
add.f32 %f80, %f80, %f24;
add.s32 %r72, %r11, 96;

$L__BB3_9:
setp.lt.u32 %p7, %r13, 96;
@%p7 bra $L__BB3_12;

mul.wide.s32 %rd25, %r72, 4;
add.s64 %rd37, %rd4, %rd25;

$L__BB3_11:
ld.global.u32 %r43, [%rd37+-256];
mul.wide.s32 %rd26, %r43, 4;
add.s64 %rd27, %rd1, %rd26;
ld.global.f32 %f25, [%rd27];
add.f32 %f26, %f80, %f25;
ld.global.u32 %r44, [%rd37+-128];
mul.wide.s32 %rd28, %r44, 4;
add.s64 %rd29, %rd1, %rd28;
ld.global.f32 %f27, [%rd29];
add.f32 %f28, %f26, %f27;
ld.global.u32 %r45, [%rd37];
mul.wide.s32 %rd30, %r45, 4;
add.s64 %rd31, %rd1, %rd30;
ld.global.f32 %f29, [%rd31];
add.f32 %f30, %f28, %f29;
ld.global.u32 %r46, [%rd37+128];
mul.wide.s32 %rd32, %r46, 4;
add.s64 %rd33, %rd1, %rd32;
ld.global.f32 %f31, [%rd33];
add.f32 %f80, %f30, %f31;
add.s64 %rd37, %rd37, 512;
add.s32 %r72, %r72, 128;
setp.lt.s32 %p8, %r72, %r12;
@%p8 bra $L__BB3_11;

$L__BB3_12:
st.shared.f32 [%r6], %f80;
bar.sync 0;
ld.shared.f32 %f32, [%r6+64];
add.f32 %f33, %f80, %f32;
st.shared.f32 [%r6], %f33;
bar.sync 0;
ld.shared.f32 %f34, [%r6+32];
add.f32 %f35, %f33, %f34;
st.shared.f32 [%r6], %f35;
bar.sync 0;
ld.shared.f32 %f36, [%r6+16];
add.f32 %f37, %f35, %f36;
st.shared.f32 [%r6], %f37;
bar.sync 0;
ld.shared.f32 %f38, [%r6+8];
add.f32 %f39, %f37, %f38;
st.shared.f32 [%r6], %f39;
bar.sync 0;
ld.shared.f32 %f40, [%r6+4];
add.f32 %f41, %f39, %f40;
st.shared.f32 [%r6], %f41;
bar.sync 0;
@%p9 bra $L__BB3_14;

mul.wide.s32 %rd34, %r71, 4;
add.s64 %rd35, %rd5, %rd34;
ld.global.f32 %f42, [%rd35];
ld.shared.f32 %f43, [%r6];
fma.rn.f32 %f44, %f43, 0f3F59999A, %f16;
st.global.f32 [%rd35], %f44;
sub.f32 %f45, %f44, %f42;
abs.f32 %f46, %f45;
add.f32 %f81, %f81, %f46;

$L__BB3_14:
add.s32 %r71, %r71, %r8;
setp.lt.s32 %p10, %r71, %r22;
@%p10 bra $L__BB3_2;

$L__BB3_15:

	mov.u32 %r47, %laneid;

	mov.u32 %r49, 1;
mov.u32 %r62, 31;
mov.u32 %r63, -1;

	{ .reg .f32 r0; .reg .pred p; shfl.sync.down.b32 r0|p, %f81, %r49, %r62, %r63; @p add.f32 r0, r0, %f81; mov.f32 %f47, r0;}

	mov.u32 %r52, 2;

	{ .reg .f32 r0; .reg .pred p; shfl.sync.down.b32 r0|p, %f47, %r52, %r62, %r63; @p add.f32 r0, r0, %f47; mov.f32 %f50, r0;}

	mov.u32 %r55, 4;

	{ .reg .f32 r0; .reg .pred p; shfl.sync.down.b32 r0|p, %f50, %r55, %r62, %r63; @p add.f32 r0, r0, %f50; mov.f32 %f53, r0;}

	mov.u32 %r58, 8;

	{ .reg .f32 r0; .reg .pred p; shfl.sync.down.b32 r0|p, %f53, %r58, %r62, %r63; @p add.f32 r0, r0, %f53; mov.f32 %f56, r0;}

	mov.u32 %r61, 16;

	{ .reg .f32 r0; .reg .pred p; shfl.sync.down.b32 r0|p, %f56, %r61, %r62, %r63; @p add.f32 r0, r0, %f56; mov.f32 %f83, r0;}

	setp.ne.s32 %p11, %r47, 0;
@%p11 bra $L__BB3_17;

shr.s32 %r64, %r1, 31;
shr.u32 %r65, %r64, 27;
add.s32 %r66, %r1, %r65;
shr.s32 %r67, %r66, 5;
shl.b32 %r68, %r67, 2;
mov.u32 %r69, _ZZ10pull_fusediPKmPKiPfS3_S3_fE12temp_storage;
add.s32 %r70, %r69, %r68;
st.shared.f32 [%r70+8], %f83;

$L__BB3_17:
bar.sync 0;
setp.ne.s32 %p12, %r1, 0;
@%p12 bra $L__BB3_19;

ld.shared.f32 %f62, [_ZZ10pull_fusediPKmPKiPfS3_S3_fE12temp_storage+12];
add.f32 %f63, %f83, %f62;
ld.shared.f32 %f64, [_ZZ10pull_fusediPKmPKiPfS3_S3_fE12temp_storage+16];
add.f32 %f65, %f63, %f64;
ld.shared.f32 %f66, [_ZZ10pull_fusediPKmPKiPfS3_S3_fE12temp_storage+20];
add.f32 %f67, %f65, %f66;
ld.shared.f32 %f68, [_ZZ10pull_fusediPKmPKiPfS3_S3_fE12temp_storage+24];
add.f32 %f69, %f67, %f68;
ld.shared.f32 %f70, [_ZZ10pull_fusediPKmPKiPfS3_S3_fE12temp_storage+28];
add.f32 %f71, %f69, %f70;
ld.shared.f32 %f72, [_ZZ10pull_fusediPKmPKiPfS3_S3_fE12temp_storage+32];
add.f32 %f73, %f71, %f72;
ld.shared.f32 %f74, [_ZZ10pull_fusediPKmPKiPfS3_S3_fE12temp_storage+36];
add.f32 %f83, %f73, %f74;

$L__BB3_19:
@%p12 bra $L__BB3_21;

cvta.to.global.u64 %rd36, %rd12;
atom.global.add.f32 %f75, [%rd36], %f83;

$L__BB3_21:
ret;

}

.visible .entry _ZN3cub11EmptyKernelIvEEvv()
{



ret;

}



// ===== COMPILED SASS (sm_100) =====

	.target	sm_100

	.elftype	@"ET_EXEC"


//--------------------- .note.nv.tkinfo           --------------------------
	.section	.note.nv.tkinfo,"",@"SHT_NOTE"
	.sectionflags	@"SHF_NOTE_NV_TKINFO"
	.tkinfo
        /*0018*/ 	.word	0x00000002
        /*0030*/ 	.string	""
        /*0030*/ 	.string	"ptxas"
        /*0030*/ 	.string	"Cuda compilation tools, release 13.0, V13.0.88"
        /*0030*/ 	.string	"Build cuda_13.0.r13.0/compiler.36424714_0"
        /*0030*/ 	.string	"-arch sm_100 "



//--------------------- .note.nv.cuinfo           --------------------------
	.section	.note.nv.cuinfo,"",@"SHT_NOTE"
	.sectionflags	@"SHF_NOTE_NV_CUINFO"
        /*0018*/ 	.short	0x0002
        /*001a*/ 	.short	0x004b
        /*001c*/ 	.short	0x0082
	.zero		2


//--------------------- .nv.info                  --------------------------
	.section	.nv.info,"",@"SHT_CUDA_INFO"
	.align	4


	//----- nvinfo : EIATTR_REGCOUNT
	.align		4
        /*0000*/ 	.byte	0x04, 0x2f
        /*0002*/ 	.short	(.L_12 - .L_11)
	.align		4
.L_11:
        /*0004*/ 	.word	index@(_Z7contribiPfPiS_)
        /*0008*/ 	.word	0x00000010


	//----- nvinfo : EIATTR_FRAME_SIZE
	.align		4
.L_12:
        /*000c*/ 	.byte	0x04, 0x11
        /*000e*/ 	.short	(.L_14 - .L_13)
	.align		4
.L_13:
        /*0010*/ 	.word	index@($__internal_0_$__cuda_sm3x_div_rn_noftz_f32_slowpath)
        /*0014*/ 	.word	0x00000000


	//----- nvinfo : EIATTR_FRAME_SIZE
	.align		4
.L_14:
        /*0018*/ 	.byte	0x04, 0x11
        /*001a*/ 	.short	(.L_16 - .L_15)
	.align		4
.L_15:
        /*001c*/ 	.word	index@(_Z7contribiPfPiS_)
        /*0020*/ 	.word	0x00000000


	//----- nvinfo : EIATTR_REGCOUNT
	.align		4
.L_16:
        /*0024*/ 	.byte	0x04, 0x2f
        /*0026*/ 	.short	(.L_18 - .L_17)
	.align		4
.L_17:
        /*0028*/ 	.word	index@(_Z6l1normiPfS_S_f)
        /*002c*/ 	.word	0x00000010


	//----- nvinfo : EIATTR_FRAME_SIZE
	.align		4
.L_18:
        /*0030*/ 	.byte	0x04, 0x11
        /*0032*/ 	.short	(.L_20 - .L_19)
	.align		4
.L_19:
        /*0034*/ 	.word	index@(_Z6l1normiPfS_S_f)
        /*0038*/ 	.word	0x00000000


	//----- nvinfo : EIATTR_REGCOUNT
	.align		4
.L_20:
        /*003c*/ 	.byte	0x04, 0x2f
        /*003e*/ 	.short	(.L_22 - .L_21)
	.align		4
.L_21:
        /*0040*/ 	.word	index@(_Z9pull_stepiPKmPKiPfPKf)
        /*0044*/ 	.word	0x00000020


	//----- nvinfo : EIATTR_FRAME_SIZE
	.align		4
.L_22:
        /*0048*/ 	.byte	0x04, 0x11
        /*004a*/ 	.short	(.L_24 - .L_23)
	.align		4
.L_23:
        /*004c*/ 	.word	index@(_Z9pull_stepiPKmPKiPfPKf)
        /*0050*/ 	.word	0x00000000


	//----- nvinfo : EIATTR_REGCOUNT
	.align		4
.L_24:
        /*0054*/ 	.byte	0x04, 0x2f
        /*0056*/ 	.short	(.L_26 - .L_25)
	.align		4
.L_25:
        /*0058*/ 	.word	index@(_Z10pull_fusediPKmPKiPfS3_S3_f)
        /*005c*/ 	.word	0x00000020


	//----- nvinfo : EIATTR_FRAME_SIZE
	.align		4
.L_26:
        /*0060*/ 	.byte	0x04, 0x11
        /*0062*/ 	.short	(.L_28 - .L_27)
	.align		4
.L_27:
        /*0064*/ 	.word	index@(_Z10pull_fusediPKmPKiPfS3_S3_f)
        /*0068*/ 	.word	0x00000000


	//----- nvinfo : EIATTR_REGCOUNT
	.align		4
.L_28:
        /*006c*/ 	.byte	0x04, 0x2f
        /*006e*/ 	.short	(.L_30 - .L_29)
	.align		4
.L_29:
        /*0070*/ 	.word	index@(_ZN3cub11EmptyKernelIvEEvv)
        /*0074*/ 	.word	0x00000004


	//----- nvinfo : EIATTR_FRAME_SIZE
	.align		4
.L_30:
        /*0078*/ 	.byte	0x04, 0x11
        /*007a*/ 	.short	(.L_32 - .L_31)
	.align		4
.L_31:
        /*007c*/ 	.word	index@(_ZN3cub11EmptyKernelIvEEvv)
        /*0080*/ 	.word	0x00000000


	//----- nvinfo : EIATTR_MIN_STACK_SIZE
	.align		4
.L_32:
        /*0084*/ 	.byte	0x04, 0x12
        /*0086*/ 	.short	(.L_34 - .L_33)
	.align		4
.L_33:
        /*0088*/ 	.word	index@(_ZN3cub11EmptyKernelIvEEvv)
        /*008c*/ 	.word	0x00000000


	//----- nvinfo : EIATTR_MIN_STACK_SIZE
	.align		4
.L_34:
        /*0090*/ 	.byte	0x04, 0x12
        /*0092*/ 	.short	(.L_36 - .L_35)
	.align		4
.L_35:
        /*0094*/ 	.word	index@(_Z10pull_fusediPKmPKiPfS3_S3_f)
        /*0098*/ 	.word	0x00000000


	//----- nvinfo : EIATTR_MIN_STACK_SIZE
	.align		4
.L_36:
        /*009c*/ 	.byte	0x04, 0x12
        /*009e*/ 	.short	(.L_38 - .L_37)
	.align		4
.L_37:
        /*00a0*/ 	.word	index@(_Z9pull_stepiPKmPKiPfPKf)
        /*00a4*/ 	.word	0x00000000


	//----- nvinfo : EIATTR_MIN_STACK_SIZE
	.align		4
.L_38:
        /*00a8*/ 	.byte	0x04, 0x12
        /*00aa*/ 	.short	(.L_40 - .L_39)
	.align		4
.L_39:
        /*00ac*/ 	.word	index@(_Z6l1normiPfS_S_f)
        /*00b0*/ 	.word	0x00000000


	//----- nvinfo : EIATTR_MIN_STACK_SIZE
	.align		4
.L_40:
        /*00b4*/ 	.byte	0x04, 0x12
        /*00b6*/ 	.short	(.L_42 - .L_41)
	.align		4
.L_41:
        /*00b8*/ 	.word	index@(_Z7contribiPfPiS_)
        /*00bc*/ 	.word	0x00000000
.L_42:


//--------------------- .nv.compat                --------------------------
	.section	.nv.compat,"",@"SHT_CUDA_COMPAT_INFO"
	.align	4
        /*0000*/ 	.byte	0x02, 0x09, 0x00, 0x00, 0x02, 0x02, 0x01, 0x00, 0x02, 0x05, 0x05, 0x00, 0x03, 0x07, 0x01, 0x01
        /*0010*/ 	.byte	0x02, 0x03, 0x00, 0x00, 0x02, 0x06, 0x01, 0x00, 0x04, 0x0b, 0x08, 0x00, 0x01, 0x00, 0x00, 0x00
        /*0020*/ 	.byte	0x00, 0x00, 0x00, 0x00


//--------------------- .nv.info._ZN3cub11EmptyKernelIvEEvv --------------------------
	.section	.nv.info._ZN3cub11EmptyKernelIvEEvv,"",@"SHT_CUDA_INFO"
	.sectionflags	@""
	.align	4


	//----- nvinfo : EIATTR_CUDA_API_VERSION
	.align		4
        /*0000*/ 	.byte	0x04, 0x37
        /*0002*/ 	.short	(.L_44 - .L_43)
.L_43:
        /*0004*/ 	.word	0x00000082


	//----- nvinfo : EIATTR_SPARSE_MMA_MASK
	.align		4
.L_44:
        /*0008*/ 	.byte	0x03, 0x50
        /*000a*/ 	.short	0x0000


	//----- nvinfo : EIATTR_MAXREG_COUNT
	.align		4
        /*000c*/ 	.byte	0x03, 0x1b
        /*000e*/ 	.short	0x00ff


	//----- nvinfo : EIATTR_MERCURY_ISA_VERSION
	.align		4
        /*0010*/ 	.byte	0x03, 0x5f
        /*0012*/ 	.short	0x0101


	//----- nvinfo : EIATTR_VRC_CTA_INIT_COUNT
	.align		4
        /*0014*/ 	.byte	0x02, 0x4a
	.zero		1
	.zero		1


	//----- nvinfo : EIATTR_EXIT_INSTR_OFFSETS
	.align		4
        /*0018*/ 	.byte	0x04, 0x1c
        /*001a*/ 	.short	(.L_46 - .L_45)


	//   ....[0]....
.L_45:
        /*001c*/ 	.word	0x00000010


	//----- nvinfo : EIATTR_SW_WAR
	.align		4
.L_46:
        /*0020*/ 	.byte	0x04, 0x36
        /*0022*/ 	.short	(.L_48 - .L_47)
.L_47:
        /*0024*/ 	.word	0x00000008
.L_48:


//--------------------- .nv.info._Z10pull_fusediPKmPKiPfS3_S3_f --------------------------
	.section	.nv.info._Z10pull_fusediPKmPKiPfS3_S3_f,"",@"SHT_CUDA_INFO"
	.sectionflags	@""
	.align	4


	//----- nvinfo : EIATTR_CUDA_API_VERSION
	.align		4
        /*0000*/ 	.byte	0x04, 0x37
        /*0002*/ 	.short	(.L_50 - .L_49)
.L_49:
        /*0004*/ 	.word	0x00000082


	//----- nvinfo : EIATTR_KPARAM_INFO
	.align		4
.L_50:
        /*0008*/ 	.byte	0x04, 0x17
        /*000a*/ 	.short	(.L_52 - .L_51)
.L_51:
        /*000c*/ 	.word	0x00000000
        /*0010*/ 	.short	0x0006
        /*0012*/ 	.short	0x0030
        /*0014*/ 	.byte	0x00, 0xf0, 0x11, 0x00


	//----- nvinfo : EIATTR_KPARAM_INFO
	.align		4
.L_52:
        /*0018*/ 	.byte	0x04, 0x17
        /*001a*/ 	.short	(.L_54 - .L_53)
.L_53:
        /*001c*/ 	.word	0x00000000
        /*0020*/ 	.short	0x0005
        /*0022*/ 	.short	0x0028
        /*0024*/ 	.byte	0x00, 0xf0, 0x21, 0x00


	//----- nvinfo : EIATTR_KPARAM_INFO
	.align		4
.L_54:
        /*0028*/ 	.byte	0x04, 0x17
        /*002a*/ 	.short	(.L_56 - .L_55)
.L_55:
        /*002c*/ 	.word	0x00000000
        /*0030*/ 	.short	0x0004
        /*0032*/ 	.short	0x0020
        /*0034*/ 	.byte	0x00, 0xf0, 0x21, 0x00


	//----- nvinfo : EIATTR_KPARAM_INFO
	.align		4
.L_56:
        /*0038*/ 	.byte	0x04, 0x17
        /*003a*/ 	.short	(.L_58 - .L_57)
.L_57:
        /*003c*/ 	.word	0x00000000
        /*0040*/ 	.short	0x0003
        /*0042*/ 	.short	0x0018
        /*0044*/ 	.byte	0x00, 0xf0, 0x21, 0x00


	//----- nvinfo : EIATTR_KPARAM_INFO
	.align		4
.L_58:
        /*0048*/ 	.byte	0x04, 0x17
        /*004a*/ 	.short	(.L_60 - .L_59)
.L_59:
        /*004c*/ 	.word	0x00000000
        /*0050*/ 	.short	0x0002
        /*0052*/ 	.short	0x0010
        /*0054*/ 	.byte	0x00, 0xf0, 0x21, 0x00


	//----- nvinfo : EIATTR_KPARAM_INFO
	.align		4
.L_60:
        /*0058*/ 	.byte	0x04, 0x17
        /*005a*/ 	.short	(.L_62 - .L_61)
.L_61:
        /*005c*/ 	.word	0x00000000
        /*0060*/ 	.short	0x0001
        /*0062*/ 	.short	0x0008
        /*0064*/ 	.byte	0x00, 0xf0, 0x21, 0x00


	//----- nvinfo : EIATTR_KPARAM_INFO
	.align		4
.L_62:
        /*0068*/ 	.byte	0x04, 0x17
        /*006a*/ 	.short	(.L_64 - .L_63)
.L_63:
        /*006c*/ 	.word	0x00000000
        /*0070*/ 	.short	0x0000
        /*0072*/ 	.short	0x0000
        /*0074*/ 	.byte	0x00, 0xf0, 0x11, 0x00


	//----- nvinfo : EIATTR_SPARSE_MMA_MASK
	.align		4
.L_64:
        /*0078*/ 	.byte	0x03, 0x50
        /*007a*/ 	.short	0x0000


	//----- nvinfo : EIATTR_MAXREG_COUNT
	.align		4
        /*007c*/ 	.byte	0x03, 0x1b
        /*007e*/ 	.short	0x00ff


	//----- nvinfo : EIATTR_NUM_BARRIERS
	.align		4
        /*0080*/ 	.byte	0x02, 0x4c
        /*0082*/ 	.byte	0x01
	.zero		1


	//----- nvinfo : EIATTR_MERCURY_ISA_VERSION
	.align		4
        /*0084*/ 	.byte	0x03, 0x5f
        /*0086*/ 	.short	0x0101


	//----- nvinfo : EIATTR_COOP_GROUP_MASK_REGIDS
	.align		4
        /*0088*/ 	.byte	0x04, 0x29
        /*008a*/ 	.short	(.L_66 - .L_65)


	//   ....[0]....
.L_65:
        /*008c*/ 	.word	0xffffffff


	//   ....[1]....
        /*0090*/ 	.word	0xffffffff


	//   ....[2]....
        /*0094*/ 	.word	0xffffffff


	//   ....[3]....
        /*0098*/ 	.word	0xffffffff


	//   ....[4]....
        /*009c*/ 	.word	0xffffffff


	//   ....[5]....
        /*00a0*/ 	.word	0x05000008


	//   ....[6]....
        /*00a4*/ 	.word	0x05000008


	//   ....[7]....
        /*00a8*/ 	.word	0x05000008


	//   ....[8]....
        /*00ac*/ 	.word	0x05000008


	//   ....[9]....
        /*00b0*/ 	.word	0x05000008


	//----- nvinfo : EIATTR_COOP_GROUP_INSTR_OFFSETS
	.align		4
.L_66:
        /*00b4*/ 	.byte	0x04, 0x28
        /*00b6*/ 	.short	(.L_68 - .L_67)


	//   ....[0]....
.L_67:
        /*00b8*/ 	.word	0x00001040


	//   ....[1]....
        /*00bc*/ 	.word	0x00001060


	//   ....[2]....
        /*00c0*/ 	.word	0x00001080


	//   ....[3]....
        /*00c4*/ 	.word	0x000010a0


	//   ....[4]....
        /*00c8*/ 	.word	0x000010c0


	//   ....[5]....
        /*00cc*/ 	.word	0x00001330


	//   ....[6]....
        /*00d0*/ 	.word	0x000013a0


	//   ....[7]....
        /*00d4*/ 	.word	0x00001410


	//   ....[8]....
        /*00d8*/ 	.word	0x00001480


	//   ....[9]....
        /*00dc*/ 	.word	0x000014f0


	//----- nvinfo : EIATTR_VRC_CTA_INIT_COUNT
	.align		4
.L_68:
        /*00e0*/ 	.byte	0x02, 0x4a
	.zero		1
	.zero		1


	//----- nvinfo : EIATTR_EXIT_INSTR_OFFSETS
	.align		4
        /*00e4*/ 	.byte	0x04, 0x1c
        /*00e6*/ 	.short	(.L_70 - .L_69)


	//   ....[0]....
.L_69:
        /*00e8*/ 	.word	0x000012b0


	//   ....[1]....
        /*00ec*/ 	.word	0x000012e0


	//----- nvinfo : EIATTR_CRS_STACK_SIZE
	.align		4
.L_70:
        /*00f0*/ 	.byte	0x04, 0x1e
        /*00f2*/ 	.short	(.L_72 - .L_71)
.L_71:
        /*00f4*/ 	.word	0x00000000


	//----- nvinfo : EIATTR_CBANK_PARAM_SIZE
	.align		4
.L_72:
        /*00f8*/ 	.byte	0x03, 0x19
        /*00fa*/ 	.short	0x0034


	//----- nvinfo : EIATTR_PARAM_CBANK
	.align		4
        /*00fc*/ 	.byte	0x04, 0x0a
        /*00fe*/ 	.short	(.L_74 - .L_73)
	.align		4
.L_73:
        /*0100*/ 	.word	index@(.nv.constant0._Z10pull_fusediPKmPKiPfS3_S3_f)
        /*0104*/ 	.short	0x0380
        /*0106*/ 	.short	0x0034


	//----- nvinfo : EIATTR_SW_WAR
	.align		4
.L_74:
        /*0108*/ 	.byte	0x04, 0x36
        /*010a*/ 	.short	(.L_76 - .L_75)
.L_75:
        /*010c*/ 	.word	0x00000008
.L_76:


//--------------------- .nv.info._Z9pull_stepiPKmPKiPfPKf --------------------------
	.section	.nv.info._Z9pull_stepiPKmPKiPfPKf,"",@"SHT_CUDA_INFO"
	.sectionflags	@""
	.align	4


	//----- nvinfo : EIATTR_CUDA_API_VERSION
	.align		4
        /*0000*/ 	.byte	0x04, 0x37
        /*0002*/ 	.short	(.L_78 - .L_77)
.L_77:
        /*0004*/ 	.word	0x00000082


	//----- nvinfo : EIATTR_KPARAM_INFO
	.align		4
.L_78:
        /*0008*/ 	.byte	0x04, 0x17
        /*000a*/ 	.short	(.L_80 - .L_79)
.L_79:
        /*000c*/ 	.word	0x00000000
        /*0010*/ 	.short	0x0004
        /*0012*/ 	.short	0x0020
        /*0014*/ 	.byte	0x00, 0xf0, 0x21, 0x00


	//----- nvinfo : EIATTR_KPARAM_INFO
	.align		4
.L_80:
        /*0018*/ 	.byte	0x04, 0x17
        /*001a*/ 	.short	(.L_82 - .L_81)
.L_81:
        /*001c*/ 	.word	0x00000000
        /*0020*/ 	.short	0x0003
        /*0022*/ 	.short	0x0018
        /*0024*/ 	.byte	0x00, 0xf0, 0x21, 0x00


	//----- nvinfo : EIATTR_KPARAM_INFO
	.align		4
.L_82:
        /*0028*/ 	.byte	0x04, 0x17
        /*002a*/ 	.short	(.L_84 - .L_83)
.L_83:
        /*002c*/ 	.word	0x00000000
        /*0030*/ 	.short	0x0002
        /*0032*/ 	.short	0x0010
        /*0034*/ 	.byte	0x00, 0xf0, 0x21, 0x00


	//----- nvinfo : EIATTR_KPARAM_INFO
	.align		4
.L_84:
        /*0038*/ 	.byte	0x04, 0x17
        /*003a*/ 	.short	(.L_86 - .L_85)
.L_85:
        /*003c*/ 	.word	0x00000000
        /*0040*/ 	.short	0x0001
        /*0042*/ 	.short	0x0008
        /*0044*/ 	.byte	0x00, 0xf0, 0x21, 0x00


	//----- nvinfo : EIATTR_KPARAM_INFO
	.align		4
.L_86:
        /*0048*/ 	.byte	0x04, 0x17
        /*004a*/ 	.short	(.L_88 - .L_87)
.L_87:
        /*004c*/ 	.word	0x00000000
        /*0050*/ 	.short	0x0000
        /*0052*/ 	.short	0x0000
        /*0054*/ 	.byte	0x00, 0xf0, 0x11, 0x00


	//----- nvinfo : EIATTR_SPARSE_MMA_MASK
	.align		4
.L_88:
        /*0058*/ 	.byte	0x03, 0x50
        /*005a*/ 	.short	0x0000


	//----- nvinfo : EIATTR_MAXREG_COUNT
	.align		4
        /*005c*/ 	.byte	0x03, 0x1b
        /*005e*/ 	.short	0x00ff


	//----- nvinfo : EIATTR_MERCURY_ISA_VERSION
	.align		4
        /*0060*/ 	.byte	0x03, 0x5f
        /*0062*/ 	.short	0x0101


	//----- nvinfo : EIATTR_COOP_GROUP_MASK_REGIDS
	.align		4
        /*0064*/ 	.byte	0x04, 0x29
        /*0066*/ 	.short	(.L_90 - .L_89)


	//   ....[0]....
.L_89:
        /*0068*/ 	.word	0xffffffff


	//   ....[1]....
        /*006c*/ 	.word	0xffffffff


	//   ....[2]....
        /*0070*/ 	.word	0xffffffff


	//   ....[3]....
        /*0074*/ 	.word	0xffffffff


	//   ....[4]....
        /*0078*/ 	.word	0xffffffff


	//   ....[5]....
        /*007c*/ 	.word	0xffffffff


	//   ....[6]....
        /*0080*/ 	.word	0x0500000a


	//   ....[7]....
        /*0084*/ 	.word	0x0500000a


	//   ....[8]....
        /*0088*/ 	.word	0x0500000a


	//   ....[9]....
        /*008c*/ 	.word	0x0500000a


	//   ....[10]....
        /*0090*/ 	.word	0x0500000a


	//----- nvinfo : EIATTR_COOP_GROUP_INSTR_OFFSETS
	.align		4
.L_90:
        /*0094*/ 	.byte	0x04, 0x28
        /*0096*/ 	.short	(.L_92 - .L_91)


	//   ....[0]....
.L_91:
        /*0098*/ 	.word	0x00000d40


	//   ....[1]....
        /*009c*/ 	.word	0x00000d60


	//   ....[2]....
        /*00a0*/ 	.word	0x00000d80


	//   ....[3]....
        /*00a4*/ 	.word	0x00000da0


	//   ....[4]....
        /*00a8*/ 	.word	0x00000dc0


	//   ....[5]....
        /*00ac*/ 	.word	0x00000e10


	//   ....[6]....
        /*00b0*/ 	.word	0x00000ef0


	//   ....[7]....
        /*00b4*/ 	.word	0x00000f60


	//   ....[8]....
        /*00b8*/ 	.word	0x00000fd0


	//   ....[9]....
        /*00bc*/ 	.word	0x00001040


	//   ....[10]....
        /*00c0*/ 	.word	0x000010b0


	//----- nvinfo : EIATTR_VRC_CTA_INIT_COUNT
	.align		4
.L_92:
        /*00c4*/ 	.byte	0x02, 0x4a
	.zero		1
	.zero		1


	//----- nvinfo : EIATTR_EXIT_INSTR_OFFSETS
	.align		4
        /*00c8*/ 	.byte	0x04, 0x1c
        /*00ca*/ 	.short	(.L_94 - .L_93)


	//   ....[0]....
.L_93:
        /*00cc*/ 	.word	0x00000090


	//   ....[1]....
        /*00d0*/ 	.word	0x00000e90


	//----- nvinfo : EIATTR_CRS_STACK_SIZE
	.align		4
.L_94:
        /*00d4*/ 	.byte	0x04, 0x1e
        /*00d6*/ 	.short	(.L_96 - .L_95)
.L_95:
        /*00d8*/ 	.word	0x00000000


	//----- nvinfo : EIATTR_CBANK_PARAM_SIZE
	.align		4
.L_96:
        /*00dc*/ 	.byte	0x03, 0x19
        /*00de*/ 	.short	0x0028


	//----- nvinfo : EIATTR_PARAM_CBANK
	.align		4
        /*00e0*/ 	.byte	0x04, 0x0a
        /*00e2*/ 	.short	(.L_98 - .L_97)
	.align		4
.L_97:
        /*00e4*/ 	.word	index@(.nv.constant0._Z9pull_stepiPKmPKiPfPKf)
        /*00e8*/ 	.short	0x0380
        /*00ea*/ 	.short	0x0028


	//----- nvinfo : EIATTR_SW_WAR
	.align		4
.L_98:
        /*00ec*/ 	.byte	0x04, 0x36
        /*00ee*/ 	.short	(.L_100 - .L_99)
.L_99:
        /*00f0*/ 	.word	0x00000008
.L_100:


//--------------------- .nv.info._Z6l1normiPfS_S_f --------------------------
	.section	.nv.info._Z6l1normiPfS_S_f,"",@"SHT_CUDA_INFO"
	.sectionflags	@""
	.align	4


	//----- nvinfo : EIATTR_CUDA_API_VERSION
	.align		4
        /*0000*/ 	.byte	0x04, 0x37
        /*0002*/ 	.short	(.L_102 - .L_101)
.L_101:
        /*0004*/ 	.word	0x00000082


	//----- nvinfo : EIATTR_KPARAM_INFO
	.align		4
.L_102:
        /*0008*/ 	.byte	0x04, 0x17
        /*000a*/ 	.short	(.L_104 - .L_103)
.L_103:
        /*000c*/ 	.word	0x00000000
        /*0010*/ 	.short	0x0004
        /*0012*/ 	.short	0x0020
        /*0014*/ 	.byte	0x00, 0xf0, 0x11, 0x00


	//----- nvinfo : EIATTR_KPARAM_INFO
	.align		4
.L_104:
        /*0018*/ 	.byte	0x04, 0x17
        /*001a*/ 	.short	(.L_106 - .L_105)
.L_105:
        /*001c*/ 	.word	0x00000000
        /*0020*/ 	.short	0x0003
        /*0022*/ 	.short	0x0018
        /*0024*/ 	.byte	0x00, 0xf0, 0x21, 0x00


	//----- nvinfo : EIATTR_KPARAM_INFO
	.align		4
.L_106:
        /*0028*/ 	.byte	0x04, 0x17
        /*002a*/ 	.short	(.L_108 - .L_107)
.L_107:
        /*002c*/ 	.word	0x00000000
        /*0030*/ 	.short	0x0002
        /*0032*/ 	.short	0x0010
        /*0034*/ 	.byte	0x00, 0xf0, 0x21, 0x00


	//----- nvinfo : EIATTR_KPARAM_INFO
	.align		4
.L_108:
        /*0038*/ 	.byte	0x04, 0x17
        /*003a*/ 	.short	(.L_110 - .L_109)
.L_109:
        /*003c*/ 	.word	0x00000000
        /*0040*/ 	.short	0x0001
        /*0042*/ 	.short	0x0008
        /*0044*/ 	.byte	0x00, 0xf0, 0x21, 0x00


	//----- nvinfo : EIATTR_KPARAM_INFO
	.align		4
.L_110:
        /*0048*/ 	.byte	0x04, 0x17
        /*004a*/ 	.short	(.L_112 - .L_111)
.L_111:
        /*004c*/ 	.word	0x00000000
        /*0050*/ 	.short	0x0000
        /*0052*/ 	.short	0x0000
        /*0054*/ 	.byte	0x00, 0xf0, 0x11, 0x00


	//----- nvinfo : EIATTR_SPARSE_MMA_MASK
	.align		4
.L_112:
        /*0058*/ 	.byte	0x03, 0x50
        /*005a*/ 	.short	0x0000


	//----- nvinfo : EIATTR_MAXREG_COUNT
	.align		4
        /*005c*/ 	.byte	0x03, 0x1b
        /*005e*/ 	.short	0x00ff


	//----- nvinfo : EIATTR_NUM_BARRIERS
	.align		4
        /*0060*/ 	.byte	0x02, 0x4c
        /*0062*/ 	.byte	0x01
	.zero		1


	//----- nvinfo : EIATTR_MERCURY_ISA_VERSION
	.align		4
        /*0064*/ 	.byte	0x03, 0x5f
        /*0066*/ 	.short	0x0101


	//----- nvinfo : EIATTR_COOP_GROUP_MASK_REGIDS
	.align		4
        /*0068*/ 	.byte	0x04, 0x29
        /*006a*/ 	.short	(.L_114 - .L_113)


	//   ....[0]....
.L_113:
        /*006c*/ 	.word	0xffffffff


	//   ....[1]....
        /*0070*/ 	.word	0xffffffff


	//   ....[2]....
        /*0074*/ 	.word	0xffffffff


	//   ....[3]....
        /*0078*/ 	.word	0xffffffff


	//   ....[4]....
        /*007c*/ 	.word	0xffffffff


	//----- nvinfo : EIATTR_COOP_GROUP_INSTR_OFFSETS
	.align		4
.L_114:
        /*0080*/ 	.byte	0x04, 0x28
        /*0082*/ 	.short	(.L_116 - .L_115)


	//   ....[0]....
.L_115:
        /*0084*/ 	.word	0x00000160


	//   ....[1]....
        /*0088*/ 	.word	0x00000180


	//   ....[2]....
        /*008c*/ 	.word	0x000001a0


	//   ....[3]....
        /*0090*/ 	.word	0x000001d0


	//   ....[4]....
        /*0094*/ 	.word	0x00000200


	//----- nvinfo : EIATTR_VRC_CTA_INIT_COUNT
	.align		4
.L_116:
        /*0098*/ 	.byte	0x02, 0x4a
	.zero		1
	.zero		1


	//----- nvinfo : EIATTR_EXIT_INSTR_OFFSETS
	.align		4
        /*009c*/ 	.byte	0x04, 0x1c
        /*009e*/ 	.short	(.L_118 - .L_117)


	//   ....[0]....
.L_117:
        /*00a0*/ 	.word	0x000003b0


	//   ....[1]....
        /*00a4*/ 	.word	0x000003e0


	//----- nvinfo : EIATTR_CRS_STACK_SIZE
	.align		4
.L_118:
        /*00a8*/ 	.byte	0x04, 0x1e
        /*00aa*/ 	.short	(.L_120 - .L_119)
.L_119:
        /*00ac*/ 	.word	0x00000000


	//----- nvinfo : EIATTR_CBANK_PARAM_SIZE
	.align		4
.L_120:
        /*00b0*/ 	.byte	0x03, 0x19
        /*00b2*/ 	.short	0x0024


	//----- nvinfo : EIATTR_PARAM_CBANK
	.align		4
        /*00b4*/ 	.byte	0x04, 0x0a
        /*00b6*/ 	.short	(.L_122 - .L_121)
	.align		4
.L_121:
        /*00b8*/ 	.word	index@(.nv.constant0._Z6l1normiPfS_S_f)
        /*00bc*/ 	.short	0x0380
        /*00be*/ 	.short	0x0024


	//----- nvinfo : EIATTR_SW_WAR
	.align		4
.L_122:
        /*00c0*/ 	.byte	0x04, 0x36
        /*00c2*/ 	.short	(.L_124 - .L_123)
.L_123:
        /*00c4*/ 	.word	0x00000008
.L_124:


//--------------------- .nv.info._Z7contribiPfPiS_ --------------------------
	.section	.nv.info._Z7contribiPfPiS_,"",@"SHT_CUDA_INFO"
	.sectionflags	@""
	.align	4


	//----- nvinfo : EIATTR_CUDA_API_VERSION
	.align		4
        /*0000*/ 	.byte	0x04, 0x37
        /*0002*/ 	.short	(.L_126 - .L_125)
.L_125:
        /*0004*/ 	.word	0x00000082


	//----- nvinfo : EIATTR_KPARAM_INFO
	.align		4
.L_126:
        /*0008*/ 	.byte	0x04, 0x17
        /*000a*/ 	.short	(.L_128 - .L_127)
.L_127:
        /*000c*/ 	.word	0x00000000
        /*0010*/ 	.short	0x0003
        /*0012*/ 	.short	0x0018
        /*0014*/ 	.byte	0x00, 0xf0, 0x21, 0x00


	//----- nvinfo : EIATTR_KPARAM_INFO
	.align		4
.L_128:
        /*0018*/ 	.byte	0x04, 0x17
        /*001a*/ 	.short	(.L_130 - .L_129)
.L_129:
        /*001c*/ 	.word	0x00000000
        /*0020*/ 	.short	0x0002
        /*0022*/ 	.short	0x0010
        /*0024*/ 	.byte	0x00, 0xf0, 0x21, 0x00


	//----- nvinfo : EIATTR_KPARAM_INFO
	.align		4
.L_130:
        /*0028*/ 	.byte	0x04, 0x17
        /*002a*/ 	.short	(.L_132 - .L_131)
.L_131:
        /*002c*/ 	.word	0x00000000
        /*0030*/ 	.short	0x0001
        /*0032*/ 	.short	0x0008
        /*0034*/ 	.byte	0x00, 0xf0, 0x21, 0x00


	//----- nvinfo : EIATTR_KPARAM_INFO
	.align		4
.L_132:
        /*0038*/ 	.byte	0x04, 0x17
        /*003a*/ 	.short	(.L_134 - .L_133)
.L_133:
        /*003c*/ 	.word	0x00000000
        /*0040*/ 	.short	0x0000
        /*0042*/ 	.short	0x0000
        /*0044*/ 	.byte	0x00, 0xf0, 0x11, 0x00


	//----- nvinfo : EIATTR_SPARSE_MMA_MASK
	.align		4
.L_134:
        /*0048*/ 	.byte	0x03, 0x50
        /*004a*/ 	.short	0x0000


	//----- nvinfo : EIATTR_MAXREG_COUNT
	.align		4
        /*004c*/ 	.byte	0x03, 0x1b
        /*004e*/ 	.short	0x00ff


	//----- nvinfo : EIATTR_MERCURY_ISA_VERSION
	.align		4
        /*0050*/ 	.byte	0x03, 0x5f
        /*0052*/ 	.short	0x0101


	//----- nvinfo : EIATTR_VRC_CTA_INIT_COUNT
	.align		4
        /*0054*/ 	.byte	0x02, 0x4a
	.zero		1
	.zero		1


	//----- nvinfo : EIATTR_EXIT_INSTR_OFFSETS
	.align		4
        /*0058*/ 	.byte	0x04, 0x1c
        /*005a*/ 	.short	(.L_136 - .L_135)


	//   ....[0]....
.L_135:
        /*005c*/ 	.word	0x00000070


	//   ....[1]....
        /*0060*/ 	.word	0x00000200


	//----- nvinfo : EIATTR_CRS_STACK_SIZE
	.align		4
.L_136:
        /*0064*/ 	.byte	0x04, 0x1e
        /*0066*/ 	.short	(.L_138 - .L_137)
.L_137:
        /*0068*/ 	.word	0x00000000


	//----- nvinfo : EIATTR_CBANK_PARAM_SIZE
	.align		4
.L_138:
        /*006c*/ 	.byte	0x03, 0x19
        /*006e*/ 	.short	0x0020


	//----- nvinfo : EIATTR_PARAM_CBANK
	.align		4
        /*0070*/ 	.byte	0x04, 0x0a
        /*0072*/ 	.short	(.L_140 - .L_139)
	.align		4
.L_139:
        /*0074*/ 	.word	index@(.nv.constant0._Z7contribiPfPiS_)
        /*0078*/ 	.short	0x0380
        /*007a*/ 	.short	0x0020


	//----- nvinfo : EIATTR_SW_WAR
	.align		4
.L_140:
        /*007c*/ 	.byte	0x04, 0x36
        /*007e*/ 	.short	(.L_142 - .L_141)
.L_141:
        /*0080*/ 	.word	0x00000008
.L_142:


//--------------------- .nv.callgraph             --------------------------
	.section	.nv.callgraph,"",@"SHT_CUDA_CALLGRAPH"
	.align	4
	.sectionentsize	8
	.align		4
        /*0000*/ 	.word	0x00000000
	.align		4
        /*0004*/ 	.word	0xffffffff
	.align		4
        /*0008*/ 	.word	0x00000000
	.align		4
        /*000c*/ 	.word	0xfffffffe
	.align		4
        /*0010*/ 	.word	0x00000000
	.align		4
        /*0014*/ 	.word	0xfffffffd
	.align		4
        /*0018*/ 	.word	0x00000000
	.align		4
        /*001c*/ 	.word	0xfffffffc


//--------------------- .nv.constant4             --------------------------
	.section	.nv.constant4,"a",@progbits
	.align	8
	.align		8
.nv.constant4:
        /*0000*/ 	.dword	_ZN37_INTERNAL_0eb660b3_7_warp_cu_297024296thrust6system6detail10sequential3seqE
	.align		8
        /*0008*/ 	.dword	_ZN37_INTERNAL_0eb660b3_7_warp_cu_297024296thrust12placeholders2_1E
	.align		8
        /*0010*/ 	.dword	_ZN37_INTERNAL_0eb660b3_7_warp_cu_297024296thrust12placeholders2_2E
	.align		8
        /*0018*/ 	.dword	_ZN37_INTERNAL_0eb660b3_7_warp_cu_297024296thrust12placeholders2_3E
	.align		8
        /*0020*/ 	.dword	_ZN37_INTERNAL_0eb660b3_7_warp_cu_297024296thrust12placeholders2_4E
	.align		8
        /*0028*/ 	.dword	_ZN37_INTERNAL_0eb660b3_7_warp_cu_297024296thrust12placeholders2_5E
	.align		8
        /*0030*/ 	.dword	_ZN37_INTERNAL_0eb660b3_7_warp_cu_297024296thrust12placeholders2_6E
	.align		8
        /*0038*/ 	.dword	_ZN37_INTERNAL_0eb660b3_7_warp_cu_297024296thrust12placeholders2_7E
	.align		8
        /*0040*/ 	.dword	_ZN37_INTERNAL_0eb660b3_7_warp_cu_297024296thrust12placeholders2_8E
	.align		8
        /*0048*/ 	.dword	_ZN37_INTERNAL_0eb660b3_7_warp_cu_297024296thrust12placeholders2_9E
	.align		8
        /*0050*/ 	.dword	_ZN37_INTERNAL_0eb660b3_7_warp_cu_297024296thrust12placeholders3_10E


//--------------------- .text._ZN3cub11EmptyKernelIvEEvv --------------------------
	.section	.text._ZN3cub11EmptyKernelIvEEvv,"ax",@progbits
	.align	128
        .global         _ZN3cub11EmptyKernelIvEEvv
        .type           _ZN3cub11EmptyKernelIvEEvv,@function
        .size           _ZN3cub11EmptyKernelIvEEvv,(.L_x_64 - _ZN3cub11EmptyKernelIvEEvv)
        .other          _ZN3cub11EmptyKernelIvEEvv,@"STO_CUDA_ENTRY STV_DEFAULT"
_ZN3cub11EmptyKernelIvEEvv:
.text._ZN3cub11EmptyKernelIvEEvv:
[----:B------:R-:W-:Y:S01]  /*0000*/  LDC R1, c[0x0][0x37c] ;  /* 0x0000df00ff017b82 */ /* 0x000fe20000000800 */
[----:B------:R-:W-:Y:S05]  /*0010*/  EXIT ;  /* 0x000000000000794d */ /* 0x000fea0003800000 */
.L_x_0:
[----:B------:R-:W-:-:S00]  /*0020*/  BRA `(.L_x_0) ;  /* 0xfffffffc00fc7947 */ /* 0x000fc0000383ffff */
[----:B------:R-:W-:-:S00]  /*0030*/  NOP ;  /* 0x0000000000007918 */ /* 0x000fc00000000000 */
        /* <DEDUP_REMOVED lines=12> */
.L_x_64:


//--------------------- .text._Z10pull_fusediPKmPKiPfS3_S3_f --------------------------
	.section	.text._Z10pull_fusediPKmPKiPfS3_S3_f,"ax",@progbits
	.align	128
        .global         _Z10pull_fusediPKmPKiPfS3_S3_f
        .type           _Z10pull_fusediPKmPKiPfS3_S3_f,@function
        .size           _Z10pull_fusediPKmPKiPfS3_S3_f,(.L_x_65 - _Z10pull_fusediPKmPKiPfS3_S3_f)
        .other          _Z10pull_fusediPKmPKiPfS3_S3_f,@"STO_CUDA_ENTRY STV_DEFAULT"
_Z10pull_fusediPKmPKiPfS3_S3_f:
.text._Z10pull_fusediPKmPKiPfS3_S3_f:
[----:B------:R-:W-:Y:S01]  /*0000*/  LDC R1, c[0x0][0x37c] ;  /* 0x0000df00ff017b82 */ /* 0x000fe20000000800 */
[----:B------:R-:W0:Y:S01]  /*0010*/  S2R R3, SR_CTAID.X ;  /* 0x0000000000037919 */ /* 0x000e220000002500 */
[----:B------:R-:W1:Y:S01]  /*0020*/  LDCU UR4, c[0x0][0x380] ;  /* 0x00007000ff0477ac */ /* 0x000e620008000800 */
[----:B------:R-:W0:Y:S01]  /*0030*/  S2R R0, SR_TID.X ;  /* 0x0000000000007919 */ /* 0x000e220000002100 */
[----:B------:R-:W2:Y:S01]  /*0040*/  LDCU.64 UR6, c[0x0][0x358] ;  /* 0x00006b00ff0677ac */ /* 0x000ea20008000a00 */
[----:B0-----:R-:W-:-:S04]  /*0050*/  LEA R2, R3, R0, 0x8 ;  /* 0x0000000003027211 */ /* 0x001fc800078e40ff */
[----:B------:R-:W-:-:S04]  /*0060*/  SHF.R.S32.HI R3, RZ, 0x1f, R2 ;  /* 0x0000001fff037819 */ /* 0x000fc80000011402 */
[----:B------:R-:W-:Y:S01]  /*0070*/  LEA.HI R3, R3, R2, RZ, 0x5 ;  /* 0x0000000203037211 */ /* 0x000fe200078f28ff */
[----:B------:R-:W-:-:S03]  /*0080*/  HFMA2 R2, -RZ, RZ, 0, 0 ;  /* 0x00000000ff027431 */ /* 0x000fc600000001ff */
[----:B------:R-:W-:-:S04]  /*0090*/  SHF.R.S32.HI R6, RZ, 0x5, R3 ;  /* 0x00000005ff067819 */ /* 0x000fc80000011403 */
[----:B-1----:R-:W-:-:S13]  /*00a0*/  ISETP.GE.AND P0, PT, R6, UR4, PT ;  /* 0x0000000406007c0c */ /* 0x002fda000bf06270 */
[----:B--2---:R-:W-:Y:S05]  /*00b0*/  @P0 BRA `(.L_x_1) ;  /* 0x0000000c00d40947 */ /* 0x004fea0003800000 */
[----:B------:R-:W0:Y:S01]  /*00c0*/  S2R R9, SR_CgaCtaId ;  /* 0x0000000000097919 */ /* 0x000e220000008800 */
[----:B------:R-:W1:Y:S01]  /*00d0*/  LDC.64 R12, c[0x0][0x390] ;  /* 0x0000e400ff0c7b82 */ /* 0x000e620000000a00 */
[----:B------:R-:W-:Y:S02]  /*00e0*/  MOV R7, 0x400 ;  /* 0x0000040000077802 */ /* 0x000fe40000000f00 */
[----:B------:R-:W-:Y:S02]  /*00f0*/  SHF.R.U32.HI R5, RZ, 0x2, R0 ;  /* 0x00000002ff057819 */ /* 0x000fe40000011600 */
[C---:B------:R-:W-:Y:S02]  /*0100*/  IADD3 R8, PT, PT, R7.reuse, 0x46c, RZ ;  /* 0x0000046c07087810 */ /* 0x040fe40007ffe0ff */
[----:B------:R-:W-:Y:S01]  /*0110*/  IADD3 R7, PT, PT, R7, 0x2c, RZ ;  /* 0x0000002c07077810 */ /* 0x000fe20007ffe0ff */
[----:B------:R-:W2:Y:S01]  /*0120*/  LDC R3, c[0x0][0x370] ;  /* 0x0000dc00ff037b82 */ /* 0x000ea20000000800 */
[----:B------:R-:W-:-:S02]  /*0130*/  LOP3.LUT R5, R5, 0x3ffffff8, RZ, 0xc0, !PT ;  /* 0x3ffffff805057812 */ /* 0x000fc400078ec0ff */
[----:B------:R-:W-:-:S04]  /*0140*/  LOP3.LUT R4, R0, 0x1f, RZ, 0xc0, !PT ;  /* 0x0000001f00047812 */ /* 0x000fc800078ec0ff */
[----:B------:R-:W-:Y:S02]  /*0150*/  ISETP.GT.U32.AND P1, PT, R4, 0x1, PT ;  /* 0x000000010400780c */ /* 0x000fe40003f24070 */
[----:B-1----:R-:W-:-:S04]  /*0160*/  IADD3 R12, P0, PT, R12, 0x100, RZ ;  /* 0x000001000c0c7810 */ /* 0x002fc80007f1e0ff */
[----:B------:R-:W-:Y:S02]  /*0170*/  IADD3.X R13, PT, PT, RZ, R13, RZ, P0, !PT ;  /* 0x0000000dff0d7210 */ /* 0x000fe400007fe4ff */
[C---:B0-----:R-:W-:Y:S02]  /*0180*/  LEA R8, R9.reuse, R8, 0x18 ;  /* 0x0000000809087211 */ /* 0x041fe400078ec0ff */
[----:B------:R-:W-:Y:S02]  /*0190*/  LEA R9, R9, R7, 0x18 ;  /* 0x0000000709097211 */ /* 0x000fe400078ec0ff */
[----:B------:R-:W-:Y:S02]  /*01a0*/  IADD3 R5, PT, PT, R5, R8, RZ ;  /* 0x0000000805057210 */ /* 0x000fe40007ffe0ff */
[----:B------:R-:W-:Y:S02]  /*01b0*/  LEA R8, R0, R9, 0x2 ;  /* 0x0000000900087211 */ /* 0x000fe400078e10ff */
[----:B------:R-:W-:-:S02]  /*01c0*/  LOP3.LUT R7, RZ, R4, RZ, 0x33, !PT ;  /* 0x00000004ff077212 */ /* 0x000fc400078e33ff */
[----:B--2---:R-:W-:-:S07]  /*01d0*/  LEA R9, R4, R5, 0x2 ;  /* 0x0000000504097211 */ /* 0x004fce00078e10ff */
.L_x_15:
[----:B------:R-:W-:Y:S04]  /*01e0*/  BSSY.RECONVERGENT B0, `(.L_x_2) ;  /* 0x0000007000007945 */ /* 0x000fe80003800200 */
[----:B0-----:R-:W-:Y:S05]  /*01f0*/  @P1 BRA `(.L_x_3) ;  /* 0x0000000000141947 */ /* 0x001fea0003800000 */
[----:B------:R-:W0:Y:S01]  /*0200*/  LDC.64 R10, c[0x0][0x388] ;  /* 0x0000e200ff0a7b82 */ /* 0x000e220000000a00 */
[----:B------:R-:W-:-:S05]  /*0210*/  IADD3 R15, PT, PT, R4, R6, RZ ;  /* 0x00000006040f7210 */ /* 0x000fca0007ffe0ff */
[----:B0-----:R-:W-:-:S06]  /*0220*/  IMAD.WIDE R10, R15, 0x8, R10 ;  /* 0x000000080f0a7825 */ /* 0x001fcc00078e020a */
[----:B------:R-:W2:Y:S04]  /*0230*/  LDG.E R10, desc[UR6][R10.64] ;  /* 0x000000060a0a7981 */ /* 0x000ea8000c1e1900 */
[----:B--2---:R0:W-:Y:S02]  /*0240*/  STS [R9], R10 ;  /* 0x0000000a09007388 */ /* 0x0041e40000000800 */
.L_x_3:
[----:B------:R-:W-:Y:S05]  /*0250*/  BSYNC.RECONVERGENT B0 ;  /* 0x0000000000007941 */ /* 0x000fea0003800200 */
.L_x_2:
[----:B------:R-:W1:Y:S01]  /*0260*/  LDS R11, [R5] ;  /* 0x00000000050b7984 */ /* 0x000e620000000800 */
[----:B------:R-:W-:Y:S01]  /*0270*/  BSSY.RECONVERGENT B0, `(.L_x_4) ;  /* 0x00000b1000007945 */ /* 0x000fe20003800200 */
[----:B------:R-:W-:Y:S02]  /*0280*/  MOV R29, RZ ;  /* 0x000000ff001d7202 */ /* 0x000fe40000000f00 */
[----:B0-----:R-:W0:Y:S01]  /*0290*/  LDS R10, [R5+0x4] ;  /* 0x00000400050a7984 */ /* 0x001e220000000800 */
[----:B-1----:R-:W-:-:S04]  /*02a0*/  IADD3 R21, PT, PT, R4, R11, RZ ;  /* 0x0000000b04157210 */ /* 0x002fc80007ffe0ff */
[----:B0-----:R-:W-:-:S13]  /*02b0*/  ISETP.GE.AND P0, PT, R21, R10, PT ;  /* 0x0000000a1500720c */ /* 0x001fda0003f06270 */
[----:B------:R-:W-:Y:S05]  /*02c0*/  @P0 BRA `(.L_x_5) ;  /* 0x0000000800ac0947 */ /* 0x000fea0003800000 */
[----:B------:R-:W-:Y:S01]  /*02d0*/  IADD3 R11, PT, PT, -R11, R10, R7 ;  /* 0x0000000a0b0b7210 */ /* 0x000fe20007ffe107 */
[----:B------:R-:W-:Y:S01]  /*02e0*/  BSSY.RECONVERGENT B1, `(.L_x_6) ;  /* 0x000001c000017945 */ /* 0x000fe20003800200 */
[----:B------:R-:W-:Y:S02]  /*02f0*/  HFMA2 R29, -RZ, RZ, 0, 0 ;  /* 0x00000000ff1d7431 */ /* 0x000fe400000001ff */
[C---:B------:R-:W-:Y:S02]  /*0300*/  LEA.HI R14, R11.reuse, 0x1, RZ, 0x1b ;  /* 0x000000010b0e7811 */ /* 0x040fe400078fd8ff */
[----:B------:R-:W-:Y:S02]  /*0310*/  ISETP.GE.U32.AND P0, PT, R11, 0x60, PT ;  /* 0x000000600b00780c */ /* 0x000fe40003f06070 */
[----:B------:R-:W-:Y:S02]  /*0320*/  LOP3.LUT P2, R20, R14, 0x3, RZ, 0xc0, !PT ;  /* 0x000000030e147812 */ /* 0x000fe4000784c0ff */
[----:B------:R-:W-:-:S11]  /*0330*/  MOV R11, R21 ;  /* 0x00000015000b7202 */ /* 0x000fd60000000f00 */
[----:B------:R-:W-:Y:S05]  /*0340*/  @!P2 BRA `(.L_x_7) ;  /* 0x000000000054a947 */ /* 0x000fea0003800000 */
[----:B------:R-:W0:Y:S08]  /*0350*/  LDC.64 R16, c[0x0][0x390] ;  /* 0x0000e400ff107b82 */ /* 0x000e300000000a00 */
[----:B------:R-:W1:Y:S01]  /*0360*/  LDC.64 R14, c[0x0][0x3a0] ;  /* 0x0000e800ff0e7b82 */ /* 0x000e620000000a00 */
[----:B0-----:R-:W-:-:S05]  /*0370*/  IMAD.WIDE R16, R21, 0x4, R16 ;  /* 0x0000000415107825 */ /* 0x001fca00078e0210 */
[----:B------:R-:W1:Y:S01]  /*0380*/  LDG.E R19, desc[UR6][R16.64] ;  /* 0x0000000610137981 */ /* 0x000e62000c1e1900 */
[----:B------:R-:W-:Y:S01]  /*0390*/  ISETP.NE.AND P2, PT, R20, 0x1, PT ;  /* 0x000000011400780c */ /* 0x000fe20003f45270 */
[----:B-1----:R-:W-:-:S06]  /*03a0*/  IMAD.WIDE R18, R19, 0x4, R14 ;  /* 0x0000000413127825 */ /* 0x002fcc00078e020e */
[----:B------:R-:W2:Y:S01]  /*03b0*/  LDG.E R18, desc[UR6][R18.64] ;  /* 0x0000000612127981 */ /* 0x000ea2000c1e1900 */
[----:B------:R-:W-:Y:S01]  /*03c0*/  IADD3 R11, PT, PT, R21, 0x20, RZ ;  /* 0x00000020150b7810 */ /* 0x000fe20007ffe0ff */
[----:B--2---:R-:W-:-:S04]  /*03d0*/  FADD R29, RZ, R18 ;  /* 0x00000012ff1d7221 */ /* 0x004fc80000000000 */
[----:B------:R-:W-:Y:S05]  /*03e0*/  @!P2 BRA `(.L_x_7) ;  /* 0x00000000002ca947 */ /* 0x000fea0003800000 */
[----:B------:R-:W-:Y:S01]  /*03f0*/  ISETP.NE.AND P2, PT, R20, 0x2, PT ;  /* 0x000000021400780c */ /* 0x000fe20003f45270 */
[----:B------:R-:W2:-:S12]  /*0400*/  LDG.E R19, desc[UR6][R16.64+0x80] ;  /* 0x0000800610137981 */ /* 0x000e98000c1e1900 */
[----:B------:R-:W3:Y:S01]  /*0410*/  @P2 LDG.E R11, desc[UR6][R16.64+0x100] ;  /* 0x00010006100b2981 */ /* 0x000ee2000c1e1900 */
[----:B--2---:R-:W-:-:S06]  /*0420*/  IMAD.WIDE R18, R19, 0x4, R14 ;  /* 0x0000000413127825 */ /* 0x004fcc00078e020e */
[----:B------:R-:W2:Y:S01]  /*0430*/  LDG.E R18, desc[UR6][R18.64] ;  /* 0x0000000612127981 */ /* 0x000ea2000c1e1900 */
[----:B---3--:R-:W-:-:S06]  /*0440*/  @P2 IMAD.WIDE R14, R11, 0x4, R14 ;  /* 0x000000040b0e2825 */ /* 0x008fcc00078e020e */
[----:B------:R-:W3:Y:S01]  /*0450*/  @P2 LDG.E R14, desc[UR6][R14.64] ;  /* 0x000000060e0e2981 */ /* 0x000ee2000c1e1900 */
[C---:B------:R-:W-:Y:S02]  /*0460*/  IADD3 R11, PT, PT, R21.reuse, 0x40, RZ ;  /* 0x00000040150b7810 */ /* 0x040fe40007ffe0ff */
[----:B------:R-:W-:Y:S01]  /*0470*/  @P2 IADD3 R11, PT, PT, R21, 0x60, RZ ;  /* 0x00000060150b2810 */ /* 0x000fe20007ffe0ff */
[----:B--2---:R-:W-:-:S04]  /*0480*/  FADD R29, R29, R18 ;  /* 0x000000121d1d7221 */ /* 0x004fc80000000000 */
[----:B---3--:R-:W-:-:S07]  /*0490*/  @P2 FADD R29, R29, R14 ;  /* 0x0000000e1d1d2221 */ /* 0x008fce0000000000 */
.L_x_7:
[----:B------:R-:W-:Y:S05]  /*04a0*/  BSYNC.RECONVERGENT B1 ;  /* 0x0000000000017941 */ /* 0x000fea0003800200 */
.L_x_6:
[----:B------:R-:W-:Y:S05]  /*04b0*/  @!P0 BRA `(.L_x_5) ;  /* 0x0000000800308947 */ /* 0x000fea0003800000 */
[----:B------:R-:W-:Y:S01]  /*04c0*/  IADD3 R14, PT, PT, R10, -R11, RZ ;  /* 0x8000000b0a0e7210 */ /* 0x000fe20007ffe0ff */
[----:B------:R-:W-:Y:S01]  /*04d0*/  BSSY.RECONVERGENT B1, `(.L_x_8) ;  /* 0x000004d000017945 */ /* 0x000fe20003800200 */
[----:B------:R-:W-:Y:S01]  /*04e0*/  PLOP3.LUT P0, PT, PT, PT, PT, 0x80, 0x8 ;  /* 0x000000000008781c */ /* 0x000fe20003f0f070 */
[----:B------:R-:W-:Y:S01]  /*04f0*/  IMAD.WIDE R16, R11, 0x4, R12 ;  /* 0x000000040b107825 */ /* 0x000fe200078e020c */
[----:B------:R-:W-:-:S13]  /*0500*/  ISETP.GT.AND P2, PT, R14, 0x180, PT ;  /* 0x000001800e00780c */ /* 0x000fda0003f44270 */
[----:B------:R-:W-:Y:S05]  /*0510*/  @!P2 BRA `(.L_x_9) ;  /* 0x000000040020a947 */ /* 0x000fea0003800000 */
[----:B------:R-:W-:Y:S02]  /*0520*/  PLOP3.LUT P0, PT, PT, PT, PT, 0x8, 0x80 ;  /* 0x000000000080781c */ /* 0x000fe40003f0e170 */
[----:B------:R-:W-:-:S11]  /*0530*/  IADD3 R26, PT, PT, R10, -0x180, RZ ;  /* 0xfffffe800a1a7810 */ /* 0x000fd60007ffe0ff */
.L_x_10:
[----:B------:R-:W2:Y:S01]  /*0540*/  LDG.E R25, desc[UR6][R16.64+-0x100] ;  /* 0xffff000610197981 */ /* 0x000ea2000c1e1900 */
[----:B------:R-:W2:Y:S03]  /*0550*/  LDC.64 R14, c[0x0][0x3a0] ;  /* 0x0000e800ff0e7b82 */ /* 0x000ea60000000a00 */
[----:B------:R-:W3:Y:S04]  /*0560*/  LDG.E R23, desc[UR6][R16.64+-0x80] ;  /* 0xffff800610177981 */ /* 0x000ee8000c1e1900 */
[----:B------:R-:W4:Y:S04]  /*0570*/  LDG.E R20, desc[UR6][R16.64] ;  /* 0x0000000610147981 */ /* 0x000f28000c1e1900 */
[----:B------:R-:W5:Y:S04]  /*0580*/  LDG.E R18, desc[UR6][R16.64+0x80] ;  /* 0x0000800610127981 */ /* 0x000f68000c1e1900 */
[----:B------:R-:W5:Y:S04]  /*0590*/  LDG.E R21, desc[UR6][R16.64+0x100] ;  /* 0x0001000610157981 */ /* 0x000f68000c1e1900 */
[----:B------:R-:W5:Y:S04]  /*05a0*/  LDG.E R19, desc[UR6][R16.64+0x180] ;  /* 0x0001800610137981 */ /* 0x000f68000c1e1900 */
[----:B------:R-:W5:Y:S01]  /*05b0*/  LDG.E R27, desc[UR6][R16.64+0x200] ;  /* 0x00020006101b7981 */ /* 0x000f62000c1e1900 */
[----:B--2---:R-:W-:-:S06]  /*05c0*/  IMAD.WIDE R24, R25, 0x4, R14 ;  /* 0x0000000419187825 */ /* 0x004fcc00078e020e */
[----:B------:R-:W2:Y:S01]  /*05d0*/  LDG.E R24, desc[UR6][R24.64] ;  /* 0x0000000618187981 */ /* 0x000ea2000c1e1900 */
[----:B---3--:R-:W-:-:S06]  /*05e0*/  IMAD.WIDE R22, R23, 0x4, R14 ;  /* 0x0000000417167825 */ /* 0x008fcc00078e020e */
[----:B------:R-:W3:Y:S01]  /*05f0*/  LDG.E R23, desc[UR6][R22.64] ;  /* 0x0000000616177981 */ /* 0x000ee2000c1e1900 */
[----:B--2---:R-:W-:-:S03]  /*0600*/  FADD R28, R24, R29 ;  /* 0x0000001d181c7221 */ /* 0x004fc60000000000 */
[----:B------:R-:W2:Y:S01]  /*0610*/  LDG.E R29, desc[UR6][R16.64+0x280] ;  /* 0x00028006101d7981 */ /* 0x000ea2000c1e1900 */
[----:B----4-:R-:W-:-:S04]  /*0620*/  IMAD.WIDE R24, R20, 0x4, R14 ;  /* 0x0000000414187825 */ /* 0x010fc800078e020e */
[----:B---3--:R-:W-:Y:S01]  /*0630*/  FADD R28, R28, R23 ;  /* 0x000000171c1c7221 */ /* 0x008fe20000000000 */
[--C-:B-----5:R-:W-:Y:S01]  /*0640*/  IMAD.WIDE R22, R18, 0x4, R14.reuse ;  /* 0x0000000412167825 */ /* 0x120fe200078e020e */
[----:B------:R-:W3:Y:S03]  /*0650*/  LDG.E R25, desc[UR6][R24.64] ;  /* 0x0000000618197981 */ /* 0x000ee6000c1e1900 */
[--C-:B------:R-:W-:Y:S02]  /*0660*/  IMAD.WIDE R20, R21, 0x4, R14.reuse ;  /* 0x0000000415147825 */ /* 0x100fe400078e020e */
[----:B------:R-:W4:Y:S02]  /*0670*/  LDG.E R22, desc[UR6][R22.64] ;  /* 0x0000000616167981 */ /* 0x000f24000c1e1900 */
[--C-:B------:R-:W-:Y:S02]  /*0680*/  IMAD.WIDE R18, R19, 0x4, R14.reuse ;  /* 0x0000000413127825 */ /* 0x100fe400078e020e */
[----:B------:R-:W5:Y:S04]  /*0690*/  LDG.E R20, desc[UR6][R20.64] ;  /* 0x0000000614147981 */ /* 0x000f68000c1e1900 */
[----:B------:R-:W5:Y:S04]  /*06a0*/  LDG.E R24, desc[UR6][R16.64+0x300] ;  /* 0x0003000610187981 */ /* 0x000f68000c1e1900 */
[----:B------:R0:W5:Y:S02]  /*06b0*/  LDG.E R21, desc[UR6][R18.64] ;  /* 0x0000000612157981 */ /* 0x000164000c1e1900 */
[----:B0-----:R-:W-:-:S05]  /*06c0*/  IMAD.WIDE R18, R27, 0x4, R14 ;  /* 0x000000041b127825 */ /* 0x001fca00078e020e */
[----:B------:R2:W5:Y:S02]  /*06d0*/  LDG.E R27, desc[UR6][R18.64] ;  /* 0x00000006121b7981 */ /* 0x000564000c1e1900 */
[----:B--2---:R-:W-:-:S05]  /*06e0*/  IMAD.WIDE R18, R29, 0x4, R14 ;  /* 0x000000041d127825 */ /* 0x004fca00078e020e */
[----:B------:R-:W2:Y:S01]  /*06f0*/  LDG.E R29, desc[UR6][R18.64] ;  /* 0x00000006121d7981 */ /* 0x000ea2000c1e1900 */
[----:B---3--:R-:W-:-:S04]  /*0700*/  FADD R28, R28, R25 ;  /* 0x000000191c1c7221 */ /* 0x008fc80000000000 */
[----:B----4-:R-:W-:Y:S02]  /*0710*/  FADD R23, R28, R22 ;  /* 0x000000161c177221 */ /* 0x010fe40000000000 */
[----:B------:R-:W3:Y:S02]  /*0720*/  LDG.E R22, desc[UR6][R16.64+0x400] ;  /* 0x0004000610167981 */ /* 0x000ee4000c1e1900 */
[----:B-----5:R-:W-:Y:S02]  /*0730*/  FADD R20, R23, R20 ;  /* 0x0000001417147221 */ /* 0x020fe40000000000 */
[----:B------:R-:W4:Y:S01]  /*0740*/  LDG.E R28, desc[UR6][R16.64+0x500] ;  /* 0x00050006101c7981 */ /* 0x000f22000c1e1900 */
[----:B------:R-:W-:-:S03]  /*0750*/  IMAD.WIDE R24, R24, 0x4, R14 ;  /* 0x0000000418187825 */ /* 0x000fc600078e020e */
[----:B------:R-:W5:Y:S01]  /*0760*/  LDG.E R23, desc[UR6][R16.64+0x480] ;  /* 0x0004800610177981 */ /* 0x000f62000c1e1900 */
[----:B------:R-:W-:-:S03]  /*0770*/  FADD R20, R20, R21 ;  /* 0x0000001514147221 */ /* 0x000fc60000000000 */
[----:B------:R-:W3:Y:S04]  /*0780*/  LDG.E R24, desc[UR6][R24.64] ;  /* 0x0000000618187981 */ /* 0x000ee8000c1e1900 */
[----:B------:R-:W4:Y:S01]  /*0790*/  LDG.E R25, desc[UR6][R16.64+0x380] ;  /* 0x0003800610197981 */ /* 0x000f22000c1e1900 */
[----:B------:R-:W-:-:S03]  /*07a0*/  FADD R20, R20, R27 ;  /* 0x0000001b14147221 */ /* 0x000fc60000000000 */
[----:B------:R-:W5:Y:S01]  /*07b0*/  LDG.E R27, desc[UR6][R16.64+0x580] ;  /* 0x00058006101b7981 */ /* 0x000f62000c1e1900 */
[----:B--2---:R-:W-:-:S03]  /*07c0*/  FADD R19, R20, R29 ;  /* 0x0000001d14137221 */ /* 0x004fc60000000000 */
[----:B------:R-:W2:Y:S01]  /*07d0*/  LDG.E R29, desc[UR6][R16.64+0x600] ;  /* 0x00060006101d7981 */ /* 0x000ea2000c1e1900 */
[----:B---3--:R-:W-:Y:S01]  /*07e0*/  FADD R24, R19, R24 ;  /* 0x0000001813187221 */ /* 0x008fe20000000000 */
[----:B------:R-:W-:-:S04]  /*07f0*/  IMAD.WIDE R18, R22, 0x4, R14 ;  /* 0x0000000416127825 */ /* 0x000fc800078e020e */
[--C-:B----4-:R-:W-:Y:S02]  /*0800*/  IMAD.WIDE R20, R25, 0x4, R14.reuse ;  /* 0x0000000419147825 */ /* 0x110fe400078e020e */
[----:B------:R0:W3:Y:S04]  /*0810*/  LDG.E R25, desc[UR6][R18.64] ;  /* 0x0000000612197981 */ /* 0x0000e8000c1e1900 */
[----:B------:R-:W4:Y:S01]  /*0820*/  LDG.E R21, desc[UR6][R20.64] ;  /* 0x0000000614157981 */ /* 0x000f22000c1e1900 */
[----:B0-----:R-:W-:-:S04]  /*0830*/  IMAD.WIDE R18, R28, 0x4, R14 ;  /* 0x000000041c127825 */ /* 0x001fc800078e020e */
[--C-:B-----5:R-:W-:Y:S02]  /*0840*/  IMAD.WIDE R22, R23, 0x4, R14.reuse ;  /* 0x0000000417167825 */ /* 0x120fe400078e020e */
[----:B------:R-:W5:Y:S04]  /*0850*/  LDG.E R18, desc[UR6][R18.64] ;  /* 0x0000000612127981 */ /* 0x000f68000c1e1900 */
[----:B------:R0:W5:Y:S01]  /*0860*/  LDG.E R20, desc[UR6][R22.64] ;  /* 0x0000000616147981 */ /* 0x000162000c1e1900 */
[----:B--2---:R-:W-:-:S06]  /*0870*/  IMAD.WIDE R28, R29, 0x4, R14 ;  /* 0x000000041d1c7825 */ /* 0x004fcc00078e020e */
[----:B------:R-:W2:Y:S04]  /*0880*/  LDG.E R28, desc[UR6][R28.64] ;  /* 0x000000061c1c7981 */ /* 0x000ea8000c1e1900 */
[----:B------:R-:W3:Y:S01]  /*0890*/  LDG.E R29, desc[UR6][R16.64+0x680] ;  /* 0x00068006101d7981 */ /* 0x000ee2000c1e1900 */
[----:B0-----:R-:W-:-:S05]  /*08a0*/  IMAD.WIDE R22, R27, 0x4, R14 ;  /* 0x000000041b167825 */ /* 0x001fca00078e020e */
[----:B------:R-:W2:Y:S01]  /*08b0*/  LDG.E R27, desc[UR6][R22.64] ;  /* 0x00000006161b7981 */ /* 0x000ea2000c1e1900 */
[----:B------:R-:W-:Y:S01]  /*08c0*/  IADD3 R11, PT, PT, R11, 0x200, RZ ;  /* 0x000002000b0b7810 */ /* 0x000fe20007ffe0ff */
[----:B---3--:R-:W-:-:S06]  /*08d0*/  IMAD.WIDE R14, R29, 0x4, R14 ;  /* 0x000000041d0e7825 */ /* 0x008fcc00078e020e */
[----:B------:R-:W3:Y:S01]  /*08e0*/  LDG.E R14, desc[UR6][R14.64] ;  /* 0x000000060e0e7981 */ /* 0x000ee2000c1e1900 */
[----:B----4-:R-:W-:-:S04]  /*08f0*/  FADD R24, R24, R21 ;  /* 0x0000001518187221 */ /* 0x010fc80000000000 */
[----:B------:R-:W-:Y:S01]  /*0900*/  FADD R25, R24, R25 ;  /* 0x0000001918197221 */ /* 0x000fe20000000000 */
[----:B------:R-:W-:-:S03]  /*0910*/  ISETP.GE.AND P2, PT, R11, R26, PT ;  /* 0x0000001a0b00720c */ /* 0x000fc60003f46270 */
[----:B-----5:R-:W-:-:S04]  /*0920*/  FADD R25, R25, R20 ;  /* 0x0000001419197221 */ /* 0x020fc80000000000 */
[----:B------:R-:W-:-:S04]  /*0930*/  FADD R18, R25, R18 ;  /* 0x0000001219127221 */ /* 0x000fc80000000000 */
[----:B--2---:R-:W-:Y:S01]  /*0940*/  FADD R27, R18, R27 ;  /* 0x0000001b121b7221 */ /* 0x004fe20000000000 */
[----:B------:R-:W-:-:S03]  /*0950*/  IADD3 R16, P3, PT, R16, 0x800, RZ ;  /* 0x0000080010107810 */ /* 0x000fc60007f7e0ff */
[----:B------:R-:W-:Y:S01]  /*0960*/  FADD R27, R27, R28 ;  /* 0x0000001c1b1b7221 */ /* 0x000fe20000000000 */
[----:B------:R-:W-:-:S03]  /*0970*/  IADD3.X R17, PT, PT, RZ, R17, RZ, P3, !PT ;  /* 0x00000011ff117210 */ /* 0x000fc60001ffe4ff */
[----:B---3--:R-:W-:Y:S01]  /*0980*/  FADD R29, R27, R14 ;  /* 0x0000000e1b1d7221 */ /* 0x008fe20000000000 */
[----:B------:R-:W-:Y:S06]  /*0990*/  @!P2 BRA `(.L_x_10) ;  /* 0xfffffff800e8a947 */ /* 0x000fec000383ffff */
.L_x_9:
[----:B------:R-:W-:Y:S05]  /*09a0*/  BSYNC.RECONVERGENT B1 ;  /* 0x0000000000017941 */ /* 0x000fea0003800200 */
.L_x_8:
[----:B------:R-:W-:Y:S01]  /*09b0*/  IADD3 R14, PT, PT, R10, -R11, RZ ;  /* 0x8000000b0a0e7210 */ /* 0x000fe20007ffe0ff */
[----:B------:R-:W-:Y:S03]  /*09c0*/  BSSY.RECONVERGENT B1, `(.L_x_11) ;  /* 0x0000028000017945 */ /* 0x000fe60003800200 */
[----:B------:R-:W-:-:S13]  /*09d0*/  ISETP.GT.AND P2, PT, R14, 0x80, PT ;  /* 0x000000800e00780c */ /* 0x000fda0003f44270 */
[----:B------:R-:W-:Y:S05]  /*09e0*/  @!P2 BRA `(.L_x_12) ;  /* 0x000000000094a947 */ /* 0x000fea0003800000 */
        /* <DEDUP_REMOVED lines=8> */
[----:B--2---:R-:W-:-:S04]  /*0a70*/  IMAD.WIDE R24, R25, 0x4, R14 ;  /* 0x0000000419187825 */ /* 0x004fc800078e020e */
[--C-:B---3--:R-:W-:Y:S02]  /*0a80*/  IMAD.WIDE R20, R21, 0x4, R14.reuse ;  /* 0x0000000415147825 */ /* 0x108fe400078e020e */
[----:B------:R-:W2:Y:S04]  /*0a90*/  LDG.E R24, desc[UR6][R24.64] ;  /* 0x0000000618187981 */ /* 0x000ea8000c1e1900 */
[----:B------:R4:W3:Y:S02]  /*0aa0*/  LDG.E R25, desc[UR6][R20.64] ;  /* 0x0000000614197981 */ /* 0x0008e4000c1e1900 */
[----:B----4-:R-:W-:-:S04]  /*0ab0*/  IMAD.WIDE R20, R22, 0x4, R14 ;  /* 0x0000000416147825 */ /* 0x010fc800078e020e */
[----:B-----5:R-:W-:-:S06]  /*0ac0*/  IMAD.WIDE R22, R23, 0x4, R14 ;  /* 0x0000000417167825 */ /* 0x020fcc00078e020e */
[----:B------:R-:W4:Y:S04]  /*0ad0*/  LDG.E R22, desc[UR6][R22.64] ;  /* 0x0000000616167981 */ /* 0x000f28000c1e1900 */
[----:B------:R-:W5:Y:S01]  /*0ae0*/  LDG.E R23, desc[UR6][R16.64+0x280] ;  /* 0x0002800610177981 */ /* 0x000f62000c1e1900 */
[----:B------:R-:W-:-:S04]  /*0af0*/  IMAD.WIDE R26, R27, 0x4, R14 ;  /* 0x000000041b1a7825 */ /* 0x000fc800078e020e */
[--C-:B------:R-:W-:Y:S02]  /*0b00*/  IMAD.WIDE R18, R19, 0x4, R14.reuse ;  /* 0x0000000413127825 */ /* 0x100fe400078e020e */
[----:B------:R-:W3:Y:S04]  /*0b10*/  LDG.E R27, desc[UR6][R26.64] ;  /* 0x000000061a1b7981 */ /* 0x000ee8000c1e1900 */
[----:B------:R0:W4:Y:S02]  /*0b20*/  LDG.E R26, desc[UR6][R18.64] ;  /* 0x00000006121a7981 */ /* 0x000124000c1e1900 */
[--C-:B0-----:R-:W-:Y:S02]  /*0b30*/  IMAD.WIDE R18, R28, 0x4, R14.reuse ;  /* 0x000000041c127825 */ /* 0x101fe400078e020e */
[----:B------:R-:W4:Y:S04]  /*0b40*/  LDG.E R28, desc[UR6][R20.64] ;  /* 0x00000006141c7981 */ /* 0x000f28000c1e1900 */
[----:B------:R-:W4:Y:S01]  /*0b50*/  LDG.E R18, desc[UR6][R18.64] ;  /* 0x0000000612127981 */ /* 0x000f22000c1e1900 */
[----:B-----5:R-:W-:-:S06]  /*0b60*/  IMAD.WIDE R14, R23, 0x4, R14 ;  /* 0x00000004170e7825 */ /* 0x020fcc00078e020e */
[----:B------:R-:W5:Y:S01]  /*0b70*/  LDG.E R14, desc[UR6][R14.64] ;  /* 0x000000060e0e7981 */ /* 0x000f62000c1e1900 */
[----:B--2---:R-:W-:-:S04]  /*0b80*/  FADD R24, R29, R24 ;  /* 0x000000181d187221 */ /* 0x004fc80000000000 */
[----:B---3--:R-:W-:-:S04]  /*0b90*/  FADD R27, R24, R27 ;  /* 0x0000001b181b7221 */ /* 0x008fc80000000000 */
[----:B----4-:R-:W-:-:S04]  /*0ba0*/  FADD R26, R27, R26 ;  /* 0x0000001a1b1a7221 */ /* 0x010fc80000000000 */
[----:B------:R-:W-:Y:S01]  /*0bb0*/  FADD R25, R26, R25 ;  /* 0x000000191a197221 */ /* 0x000fe20000000000 */
[----:B------:R-:W-:-:S03]  /*0bc0*/  IADD3 R16, P2, PT, R16, 0x400, RZ ;  /* 0x0000040010107810 */ /* 0x000fc60007f5e0ff */
[----:B------:R-:W-:-:S04]  /*0bd0*/  FADD R25, R25, R18 ;  /* 0x0000001219197221 */ /* 0x000fc80000000000 */
[----:B------:R-:W-:-:S04]  /*0be0*/  FADD R25, R25, R28 ;  /* 0x0000001c19197221 */ /* 0x000fc80000000000 */
[----:B------:R-:W-:Y:S01]  /*0bf0*/  FADD R25, R25, R22 ;  /* 0x0000001619197221 */ /* 0x000fe20000000000 */
[----:B------:R-:W-:Y:S02]  /*0c00*/  PLOP3.LUT P0, PT, PT, PT, PT, 0x8, 0x80 ;  /* 0x000000000080781c */ /* 0x000fe40003f0e170 */
[----:B------:R-:W-:Y:S02]  /*0c10*/  IADD3.X R17, PT, PT, RZ, R17, RZ, P2, !PT ;  /* 0x00000011ff117210 */ /* 0x000fe400017fe4ff */
[----:B------:R-:W-:Y:S01]  /*0c20*/  IADD3 R11, PT, PT, R11, 0x100, RZ ;  /* 0x000001000b0b7810 */ /* 0x000fe20007ffe0ff */
[----:B-----5:R-:W-:-:S08]  /*0c30*/  FADD R29, R25, R14 ;  /* 0x0000000e191d7221 */ /* 0x020fd00000000000 */
.L_x_12:
[----:B------:R-:W-:Y:S05]  /*0c40*/  BSYNC.RECONVERGENT B1 ;  /* 0x0000000000017941 */ /* 0x000fea0003800200 */
.L_x_11:
[----:B------:R-:W-:-:S13]  /*0c50*/  ISETP.LT.OR P0, PT, R11, R10, P0 ;  /* 0x0000000a0b00720c */ /* 0x000fda0000701670 */
[----:B------:R-:W-:Y:S05]  /*0c60*/  @!P0 BRA `(.L_x_5) ;  /* 0x0000000000448947 */ /* 0x000fea0003800000 */
[----:B------:R-:W2:Y:S01]  /*0c70*/  LDG.E R21, desc[UR6][R16.64+-0x100] ;  /* 0xffff000610157981 */ /* 0x000ea2000c1e1900 */
[----:B------:R-:W2:Y:S03]  /*0c80*/  LDC.64 R10, c[0x0][0x3a0] ;  /* 0x0000e800ff0a7b82 */ /* 0x000ea60000000a00 */
[----:B------:R-:W3:Y:S04]  /*0c90*/  LDG.E R15, desc[UR6][R16.64+-0x80] ;  /* 0xffff8006100f7981 */ /* 0x000ee8000c1e1900 */
[----:B------:R-:W4:Y:S04]  /*0ca0*/  LDG.E R19, desc[UR6][R16.64] ;  /* 0x0000000610137981 */ /* 0x000f28000c1e1900 */
[----:B------:R-:W5:Y:S01]  /*0cb0*/  LDG.E R23, desc[UR6][R16.64+0x80] ;  /* 0x0000800610177981 */ /* 0x000f62000c1e1900 */
[----:B--2---:R-:W-:-:S04]  /*0cc0*/  IMAD.WIDE R20, R21, 0x4, R10 ;  /* 0x0000000415147825 */ /* 0x004fc800078e020a */
[--C-:B---3--:R-:W-:Y:S02]  /*0cd0*/  IMAD.WIDE R14, R15, 0x4, R10.reuse ;  /* 0x000000040f0e7825 */ /* 0x108fe400078e020a */
[----:B------:R-:W2:Y:S02]  /*0ce0*/  LDG.E R20, desc[UR6][R20.64] ;  /* 0x0000000614147981 */ /* 0x000ea4000c1e1900 */
[--C-:B----4-:R-:W-:Y:S02]  /*0cf0*/  IMAD.WIDE R18, R19, 0x4, R10.reuse ;  /* 0x0000000413127825 */ /* 0x110fe400078e020a */
[----:B------:R-:W3:Y:S02]  /*0d00*/  LDG.E R14, desc[UR6][R14.64] ;  /* 0x000000060e0e7981 */ /* 0x000ee4000c1e1900 */
[----:B-----5:R-:W-:Y:S02]  /*0d10*/  IMAD.WIDE R10, R23, 0x4, R10 ;  /* 0x00000004170a7825 */ /* 0x020fe400078e020a */
[----:B------:R-:W4:Y:S04]  /*0d20*/  LDG.E R18, desc[UR6][R18.64] ;  /* 0x0000000612127981 */ /* 0x000f28000c1e1900 */
[----:B------:R-:W5:Y:S01]  /*0d30*/  LDG.E R10, desc[UR6][R10.64] ;  /* 0x000000060a0a7981 */ /* 0x000f62000c1e1900 */
[----:B--2---:R-:W-:-:S04]  /*0d40*/  FADD R29, R29, R20 ;  /* 0x000000141d1d7221 */ /* 0x004fc80000000000 */
[----:B---3--:R-:W-:-:S04]  /*0d50*/  FADD R29, R29, R14 ;  /* 0x0000000e1d1d7221 */ /* 0x008fc80000000000 */
[----:B----4-:R-:W-:-:S04]  /*0d60*/  FADD R29, R29, R18 ;  /* 0x000000121d1d7221 */ /* 0x010fc80000000000 */
[----:B-----5:R-:W-:-:S07]  /*0d70*/  FADD R29, R29, R10 ;  /* 0x0000000a1d1d7221 */ /* 0x020fce0000000000 */
.L_x_5:
[----:B------:R-:W-:Y:S05]  /*0d80*/  BSYNC.RECONVERGENT B0 ;  /* 0x0000000000007941 */ /* 0x000fea0003800200 */
.L_x_4:
[----:B------:R-:W-:Y:S01]  /*0d90*/  STS [R8], R29 ;  /* 0x0000001d08007388 */ /* 0x000fe20000000800 */
[----:B------:R-:W-:Y:S05]  /*0da0*/  WARPSYNC.ALL ;  /* 0x0000000000007948 */ /* 0x000fea0003800000 */
[----:B------:R-:W-:Y:S01]  /*0db0*/  BAR.SYNC.DEFER_BLOCKING 0x0 ;  /* 0x0000000000007b1d */ /* 0x000fe20000010000 */
[----:B------:R-:W-:-:S05]  /*0dc0*/  ISETP.NE.AND P0, PT, R4, RZ, PT ;  /* 0x000000ff0400720c */ /* 0x000fca0003f05270 */
[----:B------:R-:W-:Y:S01]  /*0dd0*/  BSSY.RECONVERGENT B0, `(.L_x_13) ;  /* 0x000001f000007945 */ /* 0x000fe20003800200 */
[----:B------:R-:W0:Y:S02]  /*0de0*/  LDS R10, [R8+0x40] ;  /* 0x00004000080a7984 */ /* 0x000e240000000800 */
[----:B0-----:R-:W-:-:S05]  /*0df0*/  FADD R11, R10, R29 ;  /* 0x0000001d0a0b7221 */ /* 0x001fca0000000000 */
[----:B------:R-:W-:Y:S01]  /*0e00*/  STS [R8], R11 ;  /* 0x0000000b08007388 */ /* 0x000fe20000000800 */
[----:B------:R-:W-:Y:S06]  /*0e10*/  BAR.SYNC.DEFER_BLOCKING 0x0 ;  /* 0x0000000000007b1d */ /* 0x000fec0000010000 */
        /* <DEDUP_REMOVED lines=14> */
[----:B------:R0:W-:Y:S01]  /*0f00*/  STS [R8], R15 ;  /* 0x0000000f08007388 */ /* 0x0001e20000000800 */
[----:B------:R-:W-:Y:S06]  /*0f10*/  BAR.SYNC.DEFER_BLOCKING 0x0 ;  /* 0x0000000000007b1d */ /* 0x000fec0000010000 */
[----:B------:R-:W-:Y:S05]  /*0f20*/  @P0 BRA `(.L_x_14) ;  /* 0x0000000000240947 */ /* 0x000fea0003800000 */
[----:B------:R-:W1:Y:S01]  /*0f30*/  LDC.64 R10, c[0x0][0x398] ;  /* 0x0000e600ff0a7b82 */ /* 0x000e620000000a00 */
[----:B0-----:R-:W0:Y:S07]  /*0f40*/  LDS R15, [R8] ;  /* 0x00000000080f7984 */ /* 0x001e2e0000000800 */
[----:B------:R-:W0:Y:S01]  /*0f50*/  LDC R16, c[0x0][0x3b0] ;  /* 0x0000ec00ff107b82 */ /* 0x000e220000000800 */
[----:B-1----:R-:W-:-:S05]  /*0f60*/  IMAD.WIDE R10, R6, 0x4, R10 ;  /* 0x00000004060a7825 */ /* 0x002fca00078e020a */
[----:B------:R-:W2:Y:S01]  /*0f70*/  LDG.E R14, desc[UR6][R10.64] ;  /* 0x000000060a0e7981 */ /* 0x000ea2000c1e1900 */
[----:B0-----:R-:W-:-:S05]  /*0f80*/  FFMA R15, R15, 0.85000002384185791016, R16 ;  /* 0x3f59999a0f0f7823 */ /* 0x001fca0000000010 */
[----:B------:R1:W-:Y:S01]  /*0f90*/  STG.E desc[UR6][R10.64], R15 ;  /* 0x0000000f0a007986 */ /* 0x0003e2000c101906 */
[----:B--2---:R-:W-:-:S04]  /*0fa0*/  FADD R17, -R14, R15 ;  /* 0x0000000f0e117221 */ /* 0x004fc80000000100 */
[----:B-1----:R-:W-:-:S07]  /*0fb0*/  FADD R2, R2, |R17| ;  /* 0x4000001102027221 */ /* 0x002fce0000000000 */
.L_x_14:
[----:B------:R-:W-:Y:S05]  /*0fc0*/  BSYNC.RECONVERGENT B0 ;  /* 0x0000000000007941 */ /* 0x000fea0003800200 */
.L_x_13:
[----:B------:R-:W1:Y:S01]  /*0fd0*/  LDCU UR4, c[0x0][0x380] ;  /* 0x00007000ff0477ac */ /* 0x000e620008000800 */
[----:B------:R-:W-:-:S04]  /*0fe0*/  LEA R6, R3, R6, 0x3 ;  /* 0x0000000603067211 */ /* 0x000fc800078e18ff */
[----:B-1----:R-:W-:-:S13]  /*0ff0*/  ISETP.GE.AND P0, PT, R6, UR4, PT ;  /* 0x0000000406007c0c */ /* 0x002fda000bf06270 */
[----:B------:R-:W-:Y:S05]  /*1000*/  @!P0 BRA `(.L_x_15) ;  /* 0xfffffff000748947 */ /* 0x000fea000383ffff */
.L_x_1:
[----:B------:R-:W1:Y:S01]  /*1010*/  S2R R10, SR_LANEID ;  /* 0x00000000000a7919 */ /* 0x000e620000000000 */
[----:B------:R-:W-:-:S03]  /*1020*/  UMOV UR4, 0xffffffff ;  /* 0xffffffff00047882 */ /* 0x000fc60000000000 */
[----:B------:R-:W-:Y:S05]  /*1030*/  BRA.DIV UR4, `(.L_x_16) ;  /* 0x0000000204ac7947 */ /* 0x000fea000b800000 */
[----:B------:R-:W2:Y:S02]  /*1040*/  SHFL.DOWN P0, R3, R2, 0x1, 0x1f ;  /* 0x08201f0002037f89 */ /* 0x000ea40000000000 */
[----:B--2---:R-:W-:-:S05]  /*1050*/  @P0 FADD R3, R3, R2 ;  /* 0x0000000203030221 */ /* 0x004fca0000000000 */
[----:B------:R-:W2:Y:S02]  /*1060*/  SHFL.DOWN P0, R4, R3, 0x2, 0x1f ;  /* 0x08401f0003047f89 */ /* 0x000ea40000000000 */
[----:B--2---:R-:W-:-:S05]  /*1070*/  @P0 FADD R4, R3, R4 ;  /* 0x0000000403040221 */ /* 0x004fca0000000000 */
[----:B------:R-:W2:Y:S02]  /*1080*/  SHFL.DOWN P0, R5, R4, 0x4, 0x1f ;  /* 0x08801f0004057f89 */ /* 0x000ea40000000000 */
[----:B--2---:R-:W-:-:S05]  /*1090*/  @P0 FADD R5, R4, R5 ;  /* 0x0000000504050221 */ /* 0x004fca0000000000 */
[----:B------:R-:W2:Y:S02]  /*10a0*/  SHFL.DOWN P0, R6, R5, 0x8, 0x1f ;  /* 0x09001f0005067f89 */ /* 0x000ea40000000000 */
[----:B--2---:R-:W-:-:S05]  /*10b0*/  @P0 FADD R6, R5, R6 ;  /* 0x0000000605060221 */ /* 0x004fca0000000000 */
[----:B------:R2:W3:Y:S02]  /*10c0*/  SHFL.DOWN P0, R7, R6, 0x10, 0x1f ;  /* 0x0a001f0006077f89 */ /* 0x0004e40000000000 */
.L_x_24:
[----:B-1----:R-:W-:Y:S01]  /*10d0*/  ISETP.NE.AND P1, PT, R10, RZ, PT ;  /* 0x000000ff0a00720c */ /* 0x002fe20003f25270 */
[----:B---3--:R-:W-:Y:S01]  /*10e0*/  @P0 FADD R7, R6, R7 ;  /* 0x0000000706070221 */ /* 0x008fe20000000000 */
[----:B------:R-:W-:Y:S01]  /*10f0*/  ISETP.NE.AND P0, PT, R0, RZ, PT ;  /* 0x000000ff0000720c */ /* 0x000fe20003f05270 */
[----:B------:R-:W-:Y:S05]  /*1100*/  WARPSYNC.ALL ;  /* 0x0000000000007948 */ /* 0x000fea0003800000 */
[----:B------:R-:W-:Y:S01]  /*1110*/  MOV R9, R7 ;  /* 0x0000000700097202 */ /* 0x000fe20000000f00 */
[----:B------:R-:W-:Y:S04]  /*1120*/  BSSY.RECONVERGENT B0, `(.L_x_17) ;  /* 0x0000018000007945 */ /* 0x000fe80003800200 */
[----:B------:R-:W1:Y:S01]  /*1130*/  @!P1 S2R R5, SR_CgaCtaId ;  /* 0x0000000000059919 */ /* 0x000e620000008800 */
[----:B------:R-:W-:-:S02]  /*1140*/  @!P1 SHF.R.S32.HI R3, RZ, 0x1f, R0 ;  /* 0x0000001fff039819 */ /* 0x000fc40000011400 */
[----:B------:R-:W-:Y:S02]  /*1150*/  @!P1 MOV R2, 0x400 ;  /* 0x0000040000029802 */ /* 0x000fe40000000f00 */
[----:B------:R-:W-:-:S04]  /*1160*/  @!P1 LEA.HI R3, R3, R0, RZ, 0x5 ;  /* 0x0000000003039211 */ /* 0x000fc800078f28ff */
[----:B------:R-:W-:Y:S02]  /*1170*/  @!P1 SHF.R.S32.HI R3, RZ, 0x5, R3 ;  /* 0x00000005ff039819 */ /* 0x000fe40000011403 */
[----:B-1----:R-:W-:-:S04]  /*1180*/  @!P1 LEA R2, R5, R2, 0x18 ;  /* 0x0000000205029211 */ /* 0x002fc800078ec0ff */
[----:B------:R-:W-:-:S05]  /*1190*/  @!P1 LEA R2, R3, R2, 0x2 ;  /* 0x0000000203029211 */ /* 0x000fca00078e10ff */
[----:B------:R1:W-:Y:S01]  /*11a0*/  @!P1 STS [R2+0x8], R9 ;  /* 0x0000080902009388 */ /* 0x0003e20000000800 */
[----:B------:R-:W-:Y:S06]  /*11b0*/  BAR.SYNC.DEFER_BLOCKING 0x0 ;  /* 0x0000000000007b1d */ /* 0x000fec0000010000 */
[----:B------:R-:W-:Y:S05]  /*11c0*/  @P0 BRA `(.L_x_18) ;  /* 0x0000000000340947 */ /* 0x000fea0003800000 */
[----:B------:R-:W3:Y:S01]  /*11d0*/  S2UR UR5, SR_CgaCtaId ;  /* 0x00000000000579c3 */ /* 0x000ee20000008800 */
[----:B------:R-:W-:Y:S02]  /*11e0*/  UMOV UR4, 0x400 ;  /* 0x0000040000047882 */ /* 0x000fe40000000000 */
[----:B---3--:R-:W-:-:S09]  /*11f0*/  ULEA UR4, UR5, UR4, 0x18 ;  /* 0x0000000405047291 */ /* 0x008fd2000f8ec0ff */
[----:B------:R-:W3:Y:S04]  /*1200*/  LDS R0, [UR4+0xc] ;  /* 0x00000c04ff007984 */ /* 0x000ee80008000800 */
[----:B--2---:R-:W2:Y:S04]  /*1210*/  LDS.128 R4, [UR4+0x10] ;  /* 0x00001004ff047984 */ /* 0x004ea80008000c00 */
[----:B-1----:R-:W1:Y:S01]  /*1220*/  LDS.64 R2, [UR4+0x20] ;  /* 0x00002004ff027984 */ /* 0x002e620008000a00 */
[----:B---3--:R-:W-:-:S04]  /*1230*/  FADD R9, R9, R0 ;  /* 0x0000000009097221 */ /* 0x008fc80000000000 */
[----:B--2---:R-:W-:-:S04]  /*1240*/  FADD R4, R9, R4 ;  /* 0x0000000409047221 */ /* 0x004fc80000000000 */
[----:B------:R-:W-:-:S04]  /*1250*/  FADD R5, R4, R5 ;  /* 0x0000000504057221 */ /* 0x000fc80000000000 */
[----:B------:R-:W-:-:S04]  /*1260*/  FADD R6, R5, R6 ;  /* 0x0000000605067221 */ /* 0x000fc80000000000 */
[----:B------:R-:W-:-:S04]  /*1270*/  FADD R7, R6, R7 ;  /* 0x0000000706077221 */ /* 0x000fc80000000000 */
[----:B-1----:R-:W-:-:S04]  /*1280*/  FADD R2, R7, R2 ;  /* 0x0000000207027221 */ /* 0x002fc80000000000 */
[----:B------:R-:W-:-:S07]  /*1290*/  FADD R9, R2, R3 ;  /* 0x0000000302097221 */ /* 0x000fce0000000000 */
.L_x_18:
[----:B------:R-:W-:Y:S05]  /*12a0*/  BSYNC.RECONVERGENT B0 ;  /* 0x0000000000007941 */ /* 0x000fea0003800200 */
.L_x_17:
[----:B------:R-:W-:Y:S05]  /*12b0*/  @P0 EXIT ;  /* 0x000000000000094d */ /* 0x000fea0003800000 */
[----:B-1----:R-:W1:Y:S02]  /*12c0*/  LDC.64 R2, c[0x0][0x3a8] ;  /* 0x0000ea00ff027b82 */ /* 0x002e640000000a00 */
[----:B-1----:R-:W-:Y:S01]  /*12d0*/  REDG.E.ADD.F32.FTZ.RN.STRONG.GPU desc[UR6][R2.64], R9 ;  /* 0x00000009020079a6 */ /* 0x002fe2000c12f306 */
[----:B------:R-:W-:Y:S05]  /*12e0*/  EXIT ;  /* 0x000000000000794d */ /* 0x000fea0003800000 */
.L_x_16:
[----:B------:R-:W-:Y:S01]  /*12f0*/  HFMA2 R9, -RZ, RZ, 0, 5.9604644775390625e-08 ;  /* 0x00000001ff097431 */ /* 0x000fe200000001ff */
[----:B------:R-:W-:Y:S02]  /*1300*/  MOV R11, 0x1f ;  /* 0x0000001f000b7802 */ /* 0x000fe40000000f00 */
[----:B0-----:R-:W-:-:S07]  /*1310*/  MOV R8, 0xffffffff ;  /* 0xffffffff00087802 */ /* 0x001fce0000000f00 */
[----:B-1----:R-:W-:Y:S05]  /*1320*/  WARPSYNC.COLLECTIVE R8, `(.L_x_19) ;  /* 0x0000000008087348 */ /* 0x002fea0003c00000 */
[----:B------:R0:W2:Y:S02]  /*1330*/  SHFL.DOWN P0, R7, R2, R9, R11 ;  /* 0x0800000902077389 */ /* 0x0000a4000000000b */
[----:B012---:R-:W-:Y:S05]  /*1340*/  ENDCOLLECTIVE ;  /* 0x000000000000791b */ /* 0x007fea0003800000 */
.L_x_19:
[----:B------:R-:W-:Y:S01]  /*1350*/  HFMA2 R9, -RZ, RZ, 0, 1.1920928955078125e-07 ;  /* 0x00000002ff097431 */ /* 0x000fe200000001ff */
[----:B------:R-:W-:-:S05]  /*1360*/  MOV R3, R7 ;  /* 0x0000000700037202 */ /* 0x000fca0000000f00 */
[----:B------:R-:W-:-:S05]  /*1370*/  @P0 FADD R3, R3, R2 ;  /* 0x0000000203030221 */ /* 0x000fca0000000000 */
[----:B------:R-:W-:-:S07]  /*1380*/  MOV R2, R3 ;  /* 0x0000000300027202 */ /* 0x000fce0000000f00 */
[----:B------:R-:W-:Y:S05]  /*1390*/  WARPSYNC.COLLECTIVE R8, `(.L_x_20) ;  /* 0x0000000008087348 */ /* 0x000fea0003c00000 */
[----:B------:R0:W1:Y:S02]  /*13a0*/  SHFL.DOWN P0, R7, R2, R9, R11 ;  /* 0x0800000902077389 */ /* 0x000064000000000b */
[----:B01----:R-:W-:Y:S05]  /*13b0*/  ENDCOLLECTIVE ;  /* 0x000000000000791b */ /* 0x003fea0003800000 */
.L_x_20:
[----:B------:R-:W-:Y:S01]  /*13c0*/  HFMA2 R9, -RZ, RZ, 0, 2.384185791015625e-07 ;  /* 0x00000004ff097431 */ /* 0x000fe200000001ff */
[----:B------:R-:W-:-:S05]  /*13d0*/  MOV R4, R7 ;  /* 0x0000000700047202 */ /* 0x000fca0000000f00 */
[----:B------:R-:W-:-:S05]  /*13e0*/  @P0 FADD R4, R3, R4 ;  /* 0x0000000403040221 */ /* 0x000fca0000000000 */
[----:B------:R-:W-:-:S07]  /*13f0*/  MOV R2, R4 ;  /* 0x0000000400027202 */ /* 0x000fce0000000f00 */
[----:B------:R-:W-:Y:S05]  /*1400*/  WARPSYNC.COLLECTIVE R8, `(.L_x_21) ;  /* 0x0000000008087348 */ /* 0x000fea0003c00000 */
[----:B------:R0:W1:Y:S02]  /*1410*/  SHFL.DOWN P0, R7, R2, R9, R11 ;  /* 0x0800000902077389 */ /* 0x000064000000000b */
[----:B01----:R-:W-:Y:S05]  /*1420*/  ENDCOLLECTIVE ;  /* 0x000000000000791b */ /* 0x003fea0003800000 */
.L_x_21:
[----:B------:R-:W-:Y:S01]  /*1430*/  HFMA2 R9, -RZ, RZ, 0, 4.76837158203125e-07 ;  /* 0x00000008ff097431 */ /* 0x000fe200000001ff */
[----:B------:R-:W-:-:S05]  /*1440*/  MOV R5, R7 ;  /* 0x0000000700057202 */ /* 0x000fca0000000f00 */
[----:B------:R-:W-:-:S05]  /*1450*/  @P0 FADD R5, R4, R5 ;  /* 0x0000000504050221 */ /* 0x000fca0000000000 */
[----:B------:R-:W-:-:S07]  /*1460*/  MOV R2, R5 ;  /* 0x0000000500027202 */ /* 0x000fce0000000f00 */
[----:B------:R-:W-:Y:S05]  /*1470*/  WARPSYNC.COLLECTIVE R8, `(.L_x_22) ;  /* 0x0000000008087348 */ /* 0x000fea0003c00000 */
[----:B------:R0:W1:Y:S02]  /*1480*/  SHFL.DOWN P0, R7, R2, R9, R11 ;  /* 0x0800000902077389 */ /* 0x000064000000000b */
[----:B01----:R-:W-:Y:S05]  /*1490*/  ENDCOLLECTIVE ;  /* 0x000000000000791b */ /* 0x003fea0003800000 */
.L_x_22:
[----:B------:R-:W-:Y:S01]  /*14a0*/  HFMA2 R9, -RZ, RZ, 0, 9.5367431640625e-07 ;  /* 0x00000010ff097431 */ /* 0x000fe200000001ff */
[----:B------:R-:W-:-:S05]  /*14b0*/  MOV R6, R7 ;  /* 0x0000000700067202 */ /* 0x000fca0000000f00 */
[----:B------:R-:W-:-:S05]  /*14c0*/  @P0 FADD R6, R5, R6 ;  /* 0x0000000605060221 */ /* 0x000fca0000000000 */
[----:B------:R-:W-:-:S07]  /*14d0*/  MOV R2, R6 ;  /* 0x0000000600027202 */ /* 0x000fce0000000f00 */
[----:B------:R-:W-:Y:S05]  /*14e0*/  WARPSYNC.COLLECTIVE R8, `(.L_x_23) ;  /* 0x0000000008087348 */ /* 0x000fea0003c00000 */
[----:B------:R0:W1:Y:S02]  /*14f0*/  SHFL.DOWN P0, R7, R2, R9, R11 ;  /* 0x0800000902077389 */ /* 0x000064000000000b */
[----:B01----:R-:W-:Y:S05]  /*1500*/  ENDCOLLECTIVE ;  /* 0x000000000000791b */ /* 0x003fea0003800000 */
.L_x_23:
[----:B------:R-:W-:Y:S05]  /*1510*/  BRA `(.L_x_24) ;  /* 0xfffffff800ec7947 */ /* 0x000fea000383ffff */
.L_x_25:
        /* <DEDUP_REMOVED lines=14> */
.L_x_65:


//--------------------- .text._Z9pull_stepiPKmPKiPfPKf --------------------------
	.section	.text._Z9pull_stepiPKmPKiPfPKf,"ax",@progbits
	.align	128
        .global         _Z9pull_stepiPKmPKiPfPKf
        .type           _Z9pull_stepiPKmPKiPfPKf,@function
        .size           _Z9pull_stepiPKmPKiPfPKf,(.L_x_66 - _Z9pull_stepiPKmPKiPfPKf)
        .other          _Z9pull_stepiPKmPKiPfPKf,@"STO_CUDA_ENTRY STV_DEFAULT"
_Z9pull_stepiPKmPKiPfPKf:
.text._Z9pull_stepiPKmPKiPfPKf:
[----:B------:R-:W-:Y:S01]  /*0000*/  LDC R1, c[0x0][0x37c] ;  /* 0x0000df00ff017b82 */ /* 0x000fe20000000800 */
[----:B------:R-:W0:Y:S01]  /*0010*/  S2R R3, SR_CTAID.X ;  /* 0x0000000000037919 */ /* 0x000e220000002500 */
[----:B------:R-:W1:Y:S01]  /*0020*/  LDCU UR4, c[0x0][0x380] ;  /* 0x00007000ff0477ac */ /* 0x000e620008000800 */
[----:B------:R-:W0:Y:S02]  /*0030*/  S2R R0, SR_TID.X ;  /* 0x0000000000007919 */ /* 0x000e240000002100 */
[----:B0-----:R-:W-:-:S04]  /*0040*/  LEA R2, R3, R0, 0x8 ;  /* 0x0000000003027211 */ /* 0x001fc800078e40ff */
[----:B------:R-:W-:-:S04]  /*0050*/  SHF.R.S32.HI R3, RZ, 0x1f, R2 ;  /* 0x0000001fff037819 */ /* 0x000fc80000011402 */
[----:B------:R-:W-:-:S04]  /*0060*/  LEA.HI R3, R3, R2, RZ, 0x5 ;  /* 0x0000000203037211 */ /* 0x000fc800078f28ff */
[----:B------:R-:W-:-:S04]  /*0070*/  SHF.R.S32.HI R4, RZ, 0x5, R3 ;  /* 0x00000005ff047819 */ /* 0x000fc80000011403 */
[----:B-1----:R-:W-:-:S13]  /*0080*/  ISETP.GE.AND P0, PT, R4, UR4, PT ;  /* 0x0000000404007c0c */ /* 0x002fda000bf06270 */
[----:B------:R-:W-:Y:S05]  /*0090*/  @P0 EXIT ;  /* 0x000000000000094d */ /* 0x000fea0003800000 */
[----:B------:R-:W0:Y:S01]  /*00a0*/  S2UR UR5, SR_CgaCtaId ;  /* 0x00000000000579c3 */ /* 0x000e220000008800 */
[----:B------:R-:W-:Y:S01]  /*00b0*/  UMOV UR4, 0x400 ;  /* 0x0000040000047882 */ /* 0x000fe20000000000 */
[----:B------:R-:W-:Y:S01]  /*00c0*/  SHF.R.U32.HI R2, RZ, 0x2, R0 ;  /* 0x00000002ff027819 */ /* 0x000fe20000011600 */
[----:B------:R-:W1:Y:S01]  /*00d0*/  LDCU.64 UR6, c[0x0][0x358] ;  /* 0x00006b00ff0677ac */ /* 0x000e620008000a00 */
[----:B------:R-:W-:Y:S02]  /*00e0*/  LOP3.LUT R3, R0, 0x1f, RZ, 0xc0, !PT ;  /* 0x0000001f00037812 */ /* 0x000fe400078ec0ff */
[----:B------:R-:W-:Y:S02]  /*00f0*/  LOP3.LUT R2, R2, 0x3ffffff8, RZ, 0xc0, !PT ;  /* 0x3ffffff802027812 */ /* 0x000fe400078ec0ff */
[----:B------:R-:W-:Y:S01]  /*0100*/  ISETP.GT.U32.AND P1, PT, R3, 0x1, PT ;  /* 0x000000010300780c */ /* 0x000fe20003f24070 */
[----:B0-----:R-:W-:-:S06]  /*0110*/  ULEA UR4, UR5, UR4, 0x18 ;  /* 0x0000000405047291 */ /* 0x001fcc000f8ec0ff */
[----:B-1----:R-:W-:-:S07]  /*0120*/  IADD3 R5, PT, PT, R2, UR4, RZ ;  /* 0x0000000402057c10 */ /* 0x002fce000fffe0ff */
.L_x_38:
[----:B------:R-:W-:Y:S04]  /*0130*/  BSSY.RECONVERGENT B0, `(.L_x_26) ;  /* 0x000000a000007945 */ /* 0x000fe80003800200 */
[----:B0-----:R-:W-:Y:S05]  /*0140*/  @P1 BRA `(.L_x_27) ;  /* 0x0000000000201947 */ /* 0x001fea0003800000 */
[----:B------:R-:W0:Y:S01]  /*0150*/  LDC.64 R6, c[0x0][0x388] ;  /* 0x0000e200ff067b82 */ /* 0x000e220000000a00 */
[----:B------:R-:W-:-:S05]  /*0160*/  IADD3 R9, PT, PT, R3, R4, RZ ;  /* 0x0000000403097210 */ /* 0x000fca0007ffe0ff */
[----:B0-----:R-:W-:-:S06]  /*0170*/  IMAD.WIDE R6, R9, 0x8, R6 ;  /* 0x0000000809067825 */ /* 0x001fcc00078e0206 */
[----:B------:R-:W2:Y:S01]  /*0180*/  LDG.E R6, desc[UR6][R6.64] ;  /* 0x0000000606067981 */ /* 0x000ea2000c1e1900 */
[----:B------:R-:W-:-:S04]  /*0190*/  SHF.L.U32 R8, R0, 0x2, RZ ;  /* 0x0000000200087819 */ /* 0x000fc800000006ff */
[----:B------:R-:W-:-:S04]  /*01a0*/  LOP3.LUT R8, R8, 0x7c, RZ, 0xc0, !PT ;  /* 0x0000007c08087812 */ /* 0x000fc800078ec0ff */
[----:B------:R-:W-:-:S05]  /*01b0*/  IADD3 R9, PT, PT, R5, R8, RZ ;  /* 0x0000000805097210 */ /* 0x000fca0007ffe0ff */
[----:B--2---:R0:W-:Y:S02]  /*01c0*/  STS [R9], R6 ;  /* 0x0000000609007388 */ /* 0x0041e40000000800 */
.L_x_27:
[----:B------:R-:W-:Y:S05]  /*01d0*/  BSYNC.RECONVERGENT B0 ;  /* 0x0000000000007941 */ /* 0x000fea0003800200 */
.L_x_26:
[----:B0-----:R-:W0:Y:S01]  /*01e0*/  LDS.64 R6, [R2+UR4] ;  /* 0x0000000402067984 */ /* 0x001e220008000a00 */
[----:B------:R-:W-:Y:S01]  /*01f0*/  BSSY.RECONVERGENT B0, `(.L_x_28) ;  /* 0x00000b2000007945 */ /* 0x000fe20003800200 */
[----:B------:R-:W-:Y:S01]  /*0200*/  HFMA2 R18, -RZ, RZ, 0, 0 ;  /* 0x00000000ff127431 */ /* 0x000fe200000001ff */
[----:B0-----:R-:W-:-:S04]  /*0210*/  IADD3 R14, PT, PT, R3, R6, RZ ;  /* 0x00000006030e7210 */ /* 0x001fc80007ffe0ff */
[----:B------:R-:W-:-:S13]  /*0220*/  ISETP.GE.AND P0, PT, R14, R7, PT ;  /* 0x000000070e00720c */ /* 0x000fda0003f06270 */
[----:B------:R-:W-:Y:S05]  /*0230*/  @P0 BRA `(.L_x_29) ;  /* 0x0000000800b40947 */ /* 0x000fea0003800000 */
[----:B------:R-:W-:Y:S01]  /*0240*/  LOP3.LUT R8, R0, 0xffffffe0, RZ, 0xcf, !PT ;  /* 0xffffffe000087812 */ /* 0x000fe200078ecfff */
[----:B------:R-:W-:Y:S01]  /*0250*/  BSSY.RECONVERGENT B1, `(.L_x_30) ;  /* 0x000001d000017945 */ /* 0x000fe20003800200 */
[----:B------:R-:W-:Y:S02]  /*0260*/  MOV R10, R14 ;  /* 0x0000000e000a7202 */ /* 0x000fe40000000f00 */
[----:B------:R-:W-:Y:S02]  /*0270*/  IADD3 R8, PT, PT, -R6, R7, R8 ;  /* 0x0000000706087210 */ /* 0x000fe40007ffe108 */
[----:B------:R-:W-:Y:S02]  /*0280*/  MOV R18, RZ ;  /* 0x000000ff00127202 */ /* 0x000fe40000000f00 */
[C---:B------:R-:W-:Y:S02]  /*0290*/  LEA.HI R6, R8.reuse, 0x1, RZ, 0x1b ;  /* 0x0000000108067811 */ /* 0x040fe400078fd8ff */
[----:B------:R-:W-:-:S02]  /*02a0*/  ISETP.GE.U32.AND P0, PT, R8, 0x60, PT ;  /* 0x000000600800780c */ /* 0x000fc40003f06070 */
[----:B------:R-:W-:-:S13]  /*02b0*/  LOP3.LUT P2, R6, R6, 0x3, RZ, 0xc0, !PT ;  /* 0x0000000306067812 */ /* 0x000fda000784c0ff */
[----:B------:R-:W-:Y:S05]  /*02c0*/  @!P2 BRA `(.L_x_31) ;  /* 0x000000000054a947 */ /* 0x000fea0003800000 */
[----:B------:R-:W0:Y:S08]  /*02d0*/  LDC.64 R12, c[0x0][0x390] ;  /* 0x0000e400ff0c7b82 */ /* 0x000e300000000a00 */
[----:B------:R-:W1:Y:S01]  /*02e0*/  LDC.64 R8, c[0x0][0x3a0] ;  /* 0x0000e800ff087b82 */ /* 0x000e620000000a00 */
[----:B0-----:R-:W-:-:S05]  /*02f0*/  IMAD.WIDE R12, R14, 0x4, R12 ;  /* 0x000000040e0c7825 */ /* 0x001fca00078e020c */
[----:B------:R-:W1:Y:S01]  /*0300*/  LDG.E.CONSTANT R17, desc[UR6][R12.64] ;  /* 0x000000060c117981 */ /* 0x000e62000c1e9900 */
[----:B------:R-:W-:Y:S01]  /*0310*/  ISETP.NE.AND P2, PT, R6, 0x1, PT ;  /* 0x000000010600780c */ /* 0x000fe20003f45270 */
[----:B-1----:R-:W-:-:S06]  /*0320*/  IMAD.WIDE R16, R17, 0x4, R8 ;  /* 0x0000000411107825 */ /* 0x002fcc00078e0208 */
[----:B------:R-:W2:Y:S01]  /*0330*/  LDG.E.CONSTANT R16, desc[UR6][R16.64] ;  /* 0x0000000610107981 */ /* 0x000ea2000c1e9900 */
[----:B------:R-:W-:Y:S01]  /*0340*/  IADD3 R10, PT, PT, R14, 0x20, RZ ;  /* 0x000000200e0a7810 */ /* 0x000fe20007ffe0ff */
[----:B--2---:R-:W-:-:S04]  /*0350*/  FADD R18, RZ, R16 ;  /* 0x00000010ff127221 */ /* 0x004fc80000000000 */
[----:B------:R-:W-:Y:S05]  /*0360*/  @!P2 BRA `(.L_x_31) ;  /* 0x00000000002ca947 */ /* 0x000fea0003800000 */
[----:B------:R-:W-:Y:S01]  /*0370*/  ISETP.NE.AND P2, PT, R6, 0x2, PT ;  /* 0x000000020600780c */ /* 0x000fe20003f45270 */
[----:B------:R-:W2:-:S12]  /*0380*/  LDG.E.CONSTANT R17, desc[UR6][R12.64+0x80] ;  /* 0x000080060c117981 */ /* 0x000e98000c1e9900 */
[----:B------:R-:W3:Y:S01]  /*0390*/  @P2 LDG.E.CONSTANT R11, desc[UR6][R12.64+0x100] ;  /* 0x000100060c0b2981 */ /* 0x000ee2000c1e9900 */
[----:B--2---:R-:W-:-:S06]  /*03a0*/  IMAD.WIDE R16, R17, 0x4, R8 ;  /* 0x0000000411107825 */ /* 0x004fcc00078e0208 */
[----:B------:R-:W2:Y:S01]  /*03b0*/  LDG.E.CONSTANT R17, desc[UR6][R16.64] ;  /* 0x0000000610117981 */ /* 0x000ea2000c1e9900 */
[----:B---3--:R-:W-:-:S06]  /*03c0*/  @P2 IMAD.WIDE R8, R11, 0x4, R8 ;  /* 0x000000040b082825 */ /* 0x008fcc00078e0208 */
[----:B------:R-:W3:Y:S01]  /*03d0*/  @P2 LDG.E.CONSTANT R9, desc[UR6][R8.64] ;  /* 0x0000000608092981 */ /* 0x000ee2000c1e9900 */
[C---:B------:R-:W-:Y:S02]  /*03e0*/  IADD3 R10, PT, PT, R14.reuse, 0x40, RZ ;  /* 0x000000400e0a7810 */ /* 0x040fe40007ffe0ff */
[----:B------:R-:W-:Y:S01]  /*03f0*/  @P2 IADD3 R10, PT, PT, R14, 0x60, RZ ;  /* 0x000000600e0a2810 */ /* 0x000fe20007ffe0ff */
[----:B--2---:R-:W-:-:S04]  /*0400*/  FADD R18, R18, R17 ;  /* 0x0000001112127221 */ /* 0x004fc80000000000 */
[----:B---3--:R-:W-:-:S07]  /*0410*/  @P2 FADD R18, R18, R9 ;  /* 0x0000000912122221 */ /* 0x008fce0000000000 */
.L_x_31:
[----:B------:R-:W-:Y:S05]  /*0420*/  BSYNC.RECONVERGENT B1 ;  /* 0x0000000000017941 */ /* 0x000fea0003800200 */
.L_x_30:
[----:B------:R-:W-:Y:S05]  /*0430*/  @!P0 BRA `(.L_x_29) ;  /* 0x0000000800348947 */ /* 0x000fea0003800000 */
[----:B------:R-:W0:Y:S01]  /*0440*/  LDC.64 R14, c[0x0][0x390] ;  /* 0x0000e400ff0e7b82 */ /* 0x000e220000000a00 */
[----:B------:R-:W-:Y:S01]  /*0450*/  IADD3 R6, PT, PT, -R10, R7, RZ ;  /* 0x000000070a067210 */ /* 0x000fe20007ffe1ff */
[----:B------:R-:W-:Y:S01]  /*0460*/  BSSY.RECONVERGENT B1, `(.L_x_32) ;  /* 0x000004d000017945 */ /* 0x000fe20003800200 */
[----:B------:R-:W-:Y:S02]  /*0470*/  PLOP3.LUT P0, PT, PT, PT, PT, 0x80, 0x8 ;  /* 0x000000000008781c */ /* 0x000fe40003f0f070 */
[----:B------:R-:W-:Y:S01]  /*0480*/  ISETP.GT.AND P2, PT, R6, 0x180, PT ;  /* 0x000001800600780c */ /* 0x000fe20003f44270 */
[----:B0-----:R-:W-:-:S12]  /*0490*/  IMAD.WIDE R14, R10, 0x4, R14 ;  /* 0x000000040a0e7825 */ /* 0x001fd800078e020e */
[----:B------:R-:W-:Y:S05]  /*04a0*/  @!P2 BRA `(.L_x_33) ;  /* 0x000000040020a947 */ /* 0x000fea0003800000 */
[----:B------:R-:W-:Y:S02]  /*04b0*/  PLOP3.LUT P0, PT, PT, PT, PT, 0x8, 0x80 ;  /* 0x000000000080781c */ /* 0x000fe40003f0e170 */
[----:B------:R-:W-:-:S11]  /*04c0*/  IADD3 R8, PT, PT, R7, -0x180, RZ ;  /* 0xfffffe8007087810 */ /* 0x000fd60007ffe0ff */
.L_x_34:
[----:B------:R-:W2:Y:S01]  /*04d0*/  LDG.E.CONSTANT R21, desc[UR6][R14.64] ;  /* 0x000000060e157981 */ /* 0x000ea2000c1e9900 */
[----:B------:R-:W2:Y:S03]  /*04e0*/  LDC.64 R12, c[0x0][0x3a0] ;  /* 0x0000e800ff0c7b82 */ /* 0x000ea60000000a00 */
[----:B------:R-:W3:Y:S04]  /*04f0*/  LDG.E.CONSTANT R9, desc[UR6][R14.64+0x80] ;  /* 0x000080060e097981 */ /* 0x000ee8000c1e9900 */
[----:B------:R-:W4:Y:S04]  /*0500*/  LDG.E.CONSTANT R27, desc[UR6][R14.64+0x100] ;  /* 0x000100060e1b7981 */ /* 0x000f28000c1e9900 */
[----:B------:R-:W5:Y:S04]  /*0510*/  LDG.E.CONSTANT R24, desc[UR6][R14.64+0x180] ;  /* 0x000180060e187981 */ /* 0x000f68000c1e9900 */
[----:B------:R-:W5:Y:S04]  /*0520*/  LDG.E.CONSTANT R22, desc[UR6][R14.64+0x280] ;  /* 0x000280060e167981 */ /* 0x000f68000c1e9900 */
[----:B------:R-:W5:Y:S04]  /*0530*/  LDG.E.CONSTANT R25, desc[UR6][R14.64+0x300] ;  /* 0x000300060e197981 */ /* 0x000f68000c1e9900 */
[----:B------:R-:W5:Y:S04]  /*0540*/  LDG.E.CONSTANT R16, desc[UR6][R14.64+0x380] ;  /* 0x000380060e107981 */ /* 0x000f68000c1e9900 */
[----:B------:R-:W5:Y:S04]  /*0550*/  LDG.E.CONSTANT R23, desc[UR6][R14.64+0x400] ;  /* 0x000400060e177981 */ /* 0x000f68000c1e9900 */
[----:B------:R-:W5:Y:S04]  /*0560*/  LDG.E.CONSTANT R11, desc[UR6][R14.64+0x480] ;  /* 0x000480060e0b7981 */ /* 0x000f68000c1e9900 */
[----:B------:R-:W5:Y:S04]  /*0570*/  LDG.E.CONSTANT R17, desc[UR6][R14.64+0x500] ;  /* 0x000500060e117981 */ /* 0x000f68000c1e9900 */
[----:B------:R-:W5:Y:S01]  /*0580*/  LDG.E.CONSTANT R28, desc[UR6][R14.64+0x600] ;  /* 0x000600060e1c7981 */ /* 0x000f62000c1e9900 */
[----:B--2---:R-:W-:-:S05]  /*0590*/  IMAD.WIDE R20, R21, 0x4, R12 ;  /* 0x0000000415147825 */ /* 0x004fca00078e020c */
[----:B------:R3:W2:Y:S01]  /*05a0*/  LDG.E.CONSTANT R19, desc[UR6][R20.64] ;  /* 0x0000000614137981 */ /* 0x0006a2000c1e9900 */
[----:B----4-:R-:W-:-:S05]  /*05b0*/  IMAD.WIDE R26, R27, 0x4, R12 ;  /* 0x000000041b1a7825 */ /* 0x010fca00078e020c */
[----:B------:R-:W4:Y:S01]  /*05c0*/  LDG.E.CONSTANT R29, desc[UR6][R26.64] ;  /* 0x000000061a1d7981 */ /* 0x000f22000c1e9900 */
[----:B---3--:R-:W-:-:S03]  /*05d0*/  IMAD.WIDE R20, R9, 0x4, R12 ;  /* 0x0000000409147825 */ /* 0x008fc600078e020c */
[----:B------:R-:W3:Y:S04]  /*05e0*/  LDG.E.CONSTANT R9, desc[UR6][R14.64+0x580] ;  /* 0x000580060e097981 */ /* 0x000ee8000c1e9900 */
[----:B------:R-:W5:Y:S04]  /*05f0*/  LDG.E.CONSTANT R6, desc[UR6][R20.64] ;  /* 0x0000000614067981 */ /* 0x000f68000c1e9900 */
[----:B------:R-:W3:Y:S04]  /*0600*/  LDG.E.CONSTANT R27, desc[UR6][R14.64+0x200] ;  /* 0x000200060e1b7981 */ /* 0x000ee8000c1e9900 */
[----:B------:R-:W3:Y:S04]  /*0610*/  LDG.E.CONSTANT R20, desc[UR6][R14.64+0x680] ;  /* 0x000680060e147981 */ /* 0x000ee8000c1e9900 */
[----:B------:R-:W3:Y:S01]  /*0620*/  LDG.E.CONSTANT R21, desc[UR6][R14.64+0x700] ;  /* 0x000700060e157981 */ /* 0x000ee2000c1e9900 */
[----:B--2---:R-:W-:-:S04]  /*0630*/  FADD R19, R19, R18 ;  /* 0x0000001213137221 */ /* 0x004fc80000000000 */
[----:B-----5:R-:W-:Y:S01]  /*0640*/  FADD R6, R19, R6 ;  /* 0x0000000613067221 */ /* 0x020fe20000000000 */
[----:B------:R-:W-:-:S04]  /*0650*/  IMAD.WIDE R18, R24, 0x4, R12 ;  /* 0x0000000418127825 */ /* 0x000fc800078e020c */
[----:B----4-:R-:W-:Y:S01]  /*0660*/  FADD R29, R6, R29 ;  /* 0x0000001d061d7221 */ /* 0x010fe20000000000 */
[--C-:B---3--:R-:W-:Y:S01]  /*0670*/  IMAD.WIDE R26, R27, 0x4, R12.reuse ;  /* 0x000000041b1a7825 */ /* 0x108fe200078e020c */
[----:B------:R0:W2:Y:S03]  /*0680*/  LDG.E.CONSTANT R6, desc[UR6][R18.64] ;  /* 0x0000000612067981 */ /* 0x0000a6000c1e9900 */
[--C-:B------:R-:W-:Y:S02]  /*0690*/  IMAD.WIDE R24, R25, 0x4, R12.reuse ;  /* 0x0000000419187825 */ /* 0x100fe400078e020c */
[----:B------:R-:W3:Y:S04]  /*06a0*/  LDG.E.CONSTANT R27, desc[UR6][R26.64] ;  /* 0x000000061a1b7981 */ /* 0x000ee8000c1e9900 */
[----:B------:R-:W4:Y:S01]  /*06b0*/  LDG.E.CONSTANT R25, desc[UR6][R24.64] ;  /* 0x0000000618197981 */ /* 0x000f22000c1e9900 */
[----:B0-----:R-:W-:-:S05]  /*06c0*/  IMAD.WIDE R18, R22, 0x4, R12 ;  /* 0x0000000416127825 */ /* 0x001fca00078e020c */
[----:B------:R0:W5:Y:S01]  /*06d0*/  LDG.E.CONSTANT R26, desc[UR6][R18.64] ;  /* 0x00000006121a7981 */ /* 0x000162000c1e9900 */
[----:B------:R-:W-:-:S06]  /*06e0*/  IMAD.WIDE R22, R23, 0x4, R12 ;  /* 0x0000000417167825 */ /* 0x000fcc00078e020c */
[----:B------:R-:W4:Y:S01]  /*06f0*/  LDG.E.CONSTANT R23, desc[UR6][R22.64] ;  /* 0x0000000616177981 */ /* 0x000f22000c1e9900 */
[----:B0-----:R-:W-:-:S05]  /*0700*/  IMAD.WIDE R18, R16, 0x4, R12 ;  /* 0x0000000410127825 */ /* 0x001fca00078e020c */
[----:B------:R0:W4:Y:S02]  /*0710*/  LDG.E.CONSTANT R24, desc[UR6][R18.64] ;  /* 0x0000000612187981 */ /* 0x000124000c1e9900 */
[----:B0-----:R-:W-:-:S05]  /*0720*/  IMAD.WIDE R18, R11, 0x4, R12 ;  /* 0x000000040b127825 */ /* 0x001fca00078e020c */
[----:B------:R0:W4:Y:S02]  /*0730*/  LDG.E.CONSTANT R22, desc[UR6][R18.64] ;  /* 0x0000000612167981 */ /* 0x000124000c1e9900 */
[----:B0-----:R-:W-:-:S05]  /*0740*/  IMAD.WIDE R18, R9, 0x4, R12 ;  /* 0x0000000409127825 */ /* 0x001fca00078e020c */
[----:B------:R0:W4:Y:S02]  /*0750*/  LDG.E.CONSTANT R9, desc[UR6][R18.64] ;  /* 0x0000000612097981 */ /* 0x000124000c1e9900 */
[----:B0-----:R-:W-:-:S04]  /*0760*/  IMAD.WIDE R18, R20, 0x4, R12 ;  /* 0x0000000414127825 */ /* 0x001fc800078e020c */
[----:B------:R-:W-:-:S06]  /*0770*/  IMAD.WIDE R20, R21, 0x4, R12 ;  /* 0x0000000415147825 */ /* 0x000fcc00078e020c */
[----:B------:R-:W4:Y:S04]  /*0780*/  LDG.E.CONSTANT R20, desc[UR6][R20.64] ;  /* 0x0000000614147981 */ /* 0x000f28000c1e9900 */
[----:B------:R-:W2:Y:S01]  /*0790*/  LDG.E.CONSTANT R21, desc[UR6][R14.64+0x780] ;  /* 0x000780060e157981 */ /* 0x000ea2000c1e9900 */
[----:B------:R-:W-:-:S05]  /*07a0*/  IMAD.WIDE R16, R17, 0x4, R12 ;  /* 0x0000000411107825 */ /* 0x000fca00078e020c */
[----:B------:R0:W4:Y:S02]  /*07b0*/  LDG.E.CONSTANT R11, desc[UR6][R16.64] ;  /* 0x00000006100b7981 */ /* 0x000124000c1e9900 */
[--C-:B0-----:R-:W-:Y:S02]  /*07c0*/  IMAD.WIDE R16, R28, 0x4, R12.reuse ;  /* 0x000000041c107825 */ /* 0x101fe400078e020c */
[----:B------:R-:W4:Y:S04]  /*07d0*/  LDG.E.CONSTANT R28, desc[UR6][R18.64] ;  /* 0x00000006121c7981 */ /* 0x000f28000c1e9900 */
[----:B------:R-:W4:Y:S01]  /*07e0*/  LDG.E.CONSTANT R16, desc[UR6][R16.64] ;  /* 0x0000000610107981 */ /* 0x000f22000c1e9900 */
[----:B--2---:R-:W-:-:S06]  /*07f0*/  IMAD.WIDE R12, R21, 0x4, R12 ;  /* 0x00000004150c7825 */ /* 0x004fcc00078e020c */
[----:B------:R-:W2:Y:S01]  /*0800*/  LDG.E.CONSTANT R12, desc[UR6][R12.64] ;  /* 0x000000060c0c7981 */ /* 0x000ea2000c1e9900 */
[----:B------:R-:W-:-:S04]  /*0810*/  FADD R6, R29, R6 ;  /* 0x000000061d067221 */ /* 0x000fc80000000000 */
[----:B---3--:R-:W-:-:S04]  /*0820*/  FADD R27, R6, R27 ;  /* 0x0000001b061b7221 */ /* 0x008fc80000000000 */
[----:B-----5:R-:W-:-:S04]  /*0830*/  FADD R26, R27, R26 ;  /* 0x0000001a1b1a7221 */ /* 0x020fc80000000000 */
[----:B----4-:R-:W-:-:S04]  /*0840*/  FADD R25, R26, R25 ;  /* 0x000000191a197221 */ /* 0x010fc80000000000 */
[----:B------:R-:W-:-:S04]  /*0850*/  FADD R24, R25, R24 ;  /* 0x0000001819187221 */ /* 0x000fc80000000000 */
[----:B------:R-:W-:-:S04]  /*0860*/  FADD R23, R24, R23 ;  /* 0x0000001718177221 */ /* 0x000fc80000000000 */
[----:B------:R-:W-:Y:S01]  /*0870*/  FADD R22, R23, R22 ;  /* 0x0000001617167221 */ /* 0x000fe20000000000 */
[----:B------:R-:W-:-:S03]  /*0880*/  IADD3 R10, PT, PT, R10, 0x200, RZ ;  /* 0x000002000a0a7810 */ /* 0x000fc60007ffe0ff */
[----:B------:R-:W-:Y:S01]  /*0890*/  FADD R22, R22, R11 ;  /* 0x0000000b16167221 */ /* 0x000fe20000000000 */
[----:B------:R-:W-:-:S03]  /*08a0*/  ISETP.GE.AND P2, PT, R10, R8, PT ;  /* 0x000000080a00720c */ /* 0x000fc60003f46270 */
[----:B------:R-:W-:-:S04]  /*08b0*/  FADD R9, R22, R9 ;  /* 0x0000000916097221 */ /* 0x000fc80000000000 */
[----:B------:R-:W-:-:S04]  /*08c0*/  FADD R9, R9, R16 ;  /* 0x0000001009097221 */ /* 0x000fc80000000000 */
[----:B------:R-:W-:Y:S01]  /*08d0*/  FADD R9, R9, R28 ;  /* 0x0000001c09097221 */ /* 0x000fe20000000000 */
[----:B------:R-:W-:-:S03]  /*08e0*/  IADD3 R14, P3, PT, R14, 0x800, RZ ;  /* 0x000008000e0e7810 */ /* 0x000fc60007f7e0ff */
[----:B------:R-:W-:Y:S01]  /*08f0*/  FADD R9, R9, R20 ;  /* 0x0000001409097221 */ /* 0x000fe20000000000 */
[----:B------:R-:W-:-:S03]  /*0900*/  IADD3.X R15, PT, PT, RZ, R15, RZ, P3, !PT ;  /* 0x0000000fff0f7210 */ /* 0x000fc60001ffe4ff */
[----:B--2---:R-:W-:Y:S01]  /*0910*/  FADD R18, R9, R12 ;  /* 0x0000000c09127221 */ /* 0x004fe20000000000 */
[----:B------:R-:W-:Y:S06]  /*0920*/  @!P2 BRA `(.L_x_34) ;  /* 0xfffffff800e8a947 */ /* 0x000fec000383ffff */
.L_x_33:
[----:B------:R-:W-:Y:S05]  /*0930*/  BSYNC.RECONVERGENT B1 ;  /* 0x0000000000017941 */ /* 0x000fea0003800200 */
.L_x_32:
[----:B------:R-:W-:Y:S01]  /*0940*/  IADD3 R6, PT, PT, -R10, R7, RZ ;  /* 0x000000070a067210 */ /* 0x000fe20007ffe1ff */
[----:B------:R-:W-:Y:S03]  /*0950*/  BSSY.RECONVERGENT B1, `(.L_x_35) ;  /* 0x0000028000017945 */ /* 0x000fe60003800200 */
[----:B------:R-:W-:-:S13]  /*0960*/  ISETP.GT.AND P2, PT, R6, 0x80, PT ;  /* 0x000000800600780c */ /* 0x000fda0003f44270 */
[----:B------:R-:W-:Y:S05]  /*0970*/  @!P2 BRA `(.L_x_36) ;  /* 0x000000000094a947 */ /* 0x000fea0003800000 */
        /* <DEDUP_REMOVED lines=8> */
[----:B------:R-:W5:Y:S01]  /*0a00*/  LDG.E.CONSTANT R11, desc[UR6][R14.64+0x380] ;  /* 0x000380060e0b7981 */ /* 0x000f62000c1e9900 */
[----:B--2---:R-:W-:-:S04]  /*0a10*/  IMAD.WIDE R28, R29, 0x4, R8 ;  /* 0x000000041d1c7825 */ /* 0x004fc800078e0208 */
[--C-:B---3--:R-:W-:Y:S01]  /*0a20*/  IMAD.WIDE R24, R25, 0x4, R8.reuse ;  /* 0x0000000419187825 */ /* 0x108fe200078e0208 */
[----:B------:R-:W2:Y:S03]  /*0a30*/  LDG.E.CONSTANT R19, desc[UR6][R28.64] ;  /* 0x000000061c137981 */ /* 0x000ea6000c1e9900 */
[--C-:B----4-:R-:W-:Y:S02]  /*0a40*/  IMAD.WIDE R12, R13, 0x4, R8.reuse ;  /* 0x000000040d0c7825 */ /* 0x110fe400078e0208 */
[----:B------:R-:W3:Y:S02]  /*0a50*/  LDG.E.CONSTANT R24, desc[UR6][R24.64] ;  /* 0x0000000618187981 */ /* 0x000ee4000c1e9900 */
[--C-:B-----5:R-:W-:Y:S02]  /*0a60*/  IMAD.WIDE R16, R17, 0x4, R8.reuse ;  /* 0x0000000411107825 */ /* 0x120fe400078e0208 */
[----:B------:R-:W4:Y:S02]  /*0a70*/  LDG.E.CONSTANT R12, desc[UR6][R12.64] ;  /* 0x000000060c0c7981 */ /* 0x000f24000c1e9900 */
[----:B------:R-:W-:-:S02]  /*0a80*/  IMAD.WIDE R20, R21, 0x4, R8 ;  /* 0x0000000415147825 */ /* 0x000fc400078e0208 */
[----:B------:R-:W5:Y:S02]  /*0a90*/  LDG.E.CONSTANT R16, desc[UR6][R16.64] ;  /* 0x0000000610107981 */ /* 0x000f64000c1e9900 */
[--C-:B------:R-:W-:Y:S02]  /*0aa0*/  IMAD.WIDE R22, R23, 0x4, R8.reuse ;  /* 0x0000000417167825 */ /* 0x100fe400078e0208 */
[----:B------:R-:W5:Y:S02]  /*0ab0*/  LDG.E.CONSTANT R20, desc[UR6][R20.64] ;  /* 0x0000000614147981 */ /* 0x000f64000c1e9900 */
[--C-:B------:R-:W-:Y:S02]  /*0ac0*/  IMAD.WIDE R26, R27, 0x4, R8.reuse ;  /* 0x000000041b1a7825 */ /* 0x100fe400078e0208 */
[----:B------:R-:W5:Y:S02]  /*0ad0*/  LDG.E.CONSTANT R22, desc[UR6][R22.64] ;  /* 0x0000000616167981 */ /* 0x000f64000c1e9900 */
[----:B------:R-:W-:-:S02]  /*0ae0*/  IMAD.WIDE R8, R11, 0x4, R8 ;  /* 0x000000040b087825 */ /* 0x000fc400078e0208 */
[----:B------:R-:W5:Y:S04]  /*0af0*/  LDG.E.CONSTANT R26, desc[UR6][R26.64] ;  /* 0x000000061a1a7981 */ /* 0x000f68000c1e9900 */
[----:B------:R-:W5:Y:S01]  /*0b00*/  LDG.E.CONSTANT R8, desc[UR6][R8.64] ;  /* 0x0000000608087981 */ /* 0x000f62000c1e9900 */
[----:B------:R-:W-:Y:S02]  /*0b10*/  IADD3 R14, P2, PT, R14, 0x400, RZ ;  /* 0x000004000e0e7810 */ /* 0x000fe40007f5e0ff */
[----:B------:R-:W-:Y:S02]  /*0b20*/  PLOP3.LUT P0, PT, PT, PT, PT, 0x8, 0x80 ;  /* 0x000000000080781c */ /* 0x000fe40003f0e170 */
[----:B------:R-:W-:Y:S02]  /*0b30*/  IADD3.X R15, PT, PT, RZ, R15, RZ, P2, !PT ;  /* 0x0000000fff0f7210 */ /* 0x000fe400017fe4ff */
[----:B------:R-:W-:Y:S01]  /*0b40*/  IADD3 R10, PT, PT, R10, 0x100, RZ ;  /* 0x000001000a0a7810 */ /* 0x000fe20007ffe0ff */
[----:B--2---:R-:W-:-:S04]  /*0b50*/  FADD R19, R18, R19 ;  /* 0x0000001312137221 */ /* 0x004fc80000000000 */
[----:B---3--:R-:W-:-:S04]  /*0b60*/  FADD R19, R19, R24 ;  /* 0x0000001813137221 */ /* 0x008fc80000000000 */
[----:B----4-:R-:W-:-:S04]  /*0b70*/  FADD R19, R19, R12 ;  /* 0x0000000c13137221 */ /* 0x010fc80000000000 */
[----:B-----5:R-:W-:-:S04]  /*0b80*/  FADD R19, R19, R16 ;  /* 0x0000001013137221 */ /* 0x020fc80000000000 */
[----:B------:R-:W-:-:S04]  /*0b90*/  FADD R19, R19, R20 ;  /* 0x0000001413137221 */ /* 0x000fc80000000000 */
[----:B------:R-:W-:-:S04]  /*0ba0*/  FADD R19, R19, R22 ;  /* 0x0000001613137221 */ /* 0x000fc80000000000 */
[----:B------:R-:W-:-:S04]  /*0bb0*/  FADD R19, R19, R26 ;  /* 0x0000001a13137221 */ /* 0x000fc80000000000 */
[----:B------:R-:W-:-:S07]  /*0bc0*/  FADD R18, R19, R8 ;  /* 0x0000000813127221 */ /* 0x000fce0000000000 */
.L_x_36:
[----:B------:R-:W-:Y:S05]  /*0bd0*/  BSYNC.RECONVERGENT B1 ;  /* 0x0000000000017941 */ /* 0x000fea0003800200 */
.L_x_35:
[----:B------:R-:W-:-:S13]  /*0be0*/  ISETP.LT.OR P0, PT, R10, R7, P0 ;  /* 0x000000070a00720c */ /* 0x000fda0000701670 */
[----:B------:R-:W-:Y:S05]  /*0bf0*/  @!P0 BRA `(.L_x_29) ;  /* 0x0000000000448947 */ /* 0x000fea0003800000 */
[----:B------:R-:W2:Y:S01]  /*0c00*/  LDG.E.CONSTANT R9, desc[UR6][R14.64] ;  /* 0x000000060e097981 */ /* 0x000ea2000c1e9900 */
[----:B------:R-:W2:Y:S03]  /*0c10*/  LDC.64 R6, c[0x0][0x3a0] ;  /* 0x0000e800ff067b82 */ /* 0x000ea60000000a00 */
[----:B------:R-:W3:Y:S04]  /*0c20*/  LDG.E.CONSTANT R11, desc[UR6][R14.64+0x80] ;  /* 0x000080060e0b7981 */ /* 0x000ee8000c1e9900 */
[----:B------:R-:W4:Y:S04]  /*0c30*/  LDG.E.CONSTANT R13, desc[UR6][R14.64+0x100] ;  /* 0x000100060e0d7981 */ /* 0x000f28000c1e9900 */
[----:B------:R-:W5:Y:S01]  /*0c40*/  LDG.E.CONSTANT R17, desc[UR6][R14.64+0x180] ;  /* 0x000180060e117981 */ /* 0x000f62000c1e9900 */
[----:B--2---:R-:W-:-:S04]  /*0c50*/  IMAD.WIDE R8, R9, 0x4, R6 ;  /* 0x0000000409087825 */ /* 0x004fc800078e0206 */
[--C-:B---3--:R-:W-:Y:S02]  /*0c60*/  IMAD.WIDE R10, R11, 0x4, R6.reuse ;  /* 0x000000040b0a7825 */ /* 0x108fe400078e0206 */
[----:B------:R-:W2:Y:S02]  /*0c70*/  LDG.E.CONSTANT R9, desc[UR6][R8.64] ;  /* 0x0000000608097981 */ /* 0x000ea4000c1e9900 */
[--C-:B----4-:R-:W-:Y:S02]  /*0c80*/  IMAD.WIDE R12, R13, 0x4, R6.reuse ;  /* 0x000000040d0c7825 */ /* 0x110fe400078e0206 */
[----:B------:R-:W3:Y:S02]  /*0c90*/  LDG.E.CONSTANT R11, desc[UR6][R10.64] ;  /* 0x000000060a0b7981 */ /* 0x000ee4000c1e9900 */
[----:B-----5:R-:W-:Y:S02]  /*0ca0*/  IMAD.WIDE R6, R17, 0x4, R6 ;  /* 0x0000000411067825 */ /* 0x020fe400078e0206 */
[----:B------:R-:W4:Y:S04]  /*0cb0*/  LDG.E.CONSTANT R13, desc[UR6][R12.64] ;  /* 0x000000060c0d7981 */ /* 0x000f28000c1e9900 */
[----:B------:R-:W5:Y:S01]  /*0cc0*/  LDG.E.CONSTANT R7, desc[UR6][R6.64] ;  /* 0x0000000606077981 */ /* 0x000f62000c1e9900 */
[----:B--2---:R-:W-:-:S04]  /*0cd0*/  FADD R18, R18, R9 ;  /* 0x0000000912127221 */ /* 0x004fc80000000000 */
[----:B---3--:R-:W-:-:S04]  /*0ce0*/  FADD R18, R18, R11 ;  /* 0x0000000b12127221 */ /* 0x008fc80000000000 */
[----:B----4-:R-:W-:-:S04]  /*0cf0*/  FADD R18, R18, R13 ;  /* 0x0000000d12127221 */ /* 0x010fc80000000000 */
[----:B-----5:R-:W-:-:S07]  /*0d00*/  FADD R18, R18, R7 ;  /* 0x0000000712127221 */ /* 0x020fce0000000000 */
.L_x_29:
[----:B------:R-:W-:Y:S05]  /*0d10*/  BSYNC.RECONVERGENT B0 ;  /* 0x0000000000007941 */ /* 0x000fea0003800200 */
.L_x_28:
[----:B------:R-:W-:-:S03]  /*0d20*/  UMOV UR5, 0xffffffff ;  /* 0xffffffff00057882 */ /* 0x000fc60000000000 */
[----:B------:R-:W-:Y:S05]  /*0d30*/  BRA.DIV UR5, `(.L_x_37) ;  /* 0x0000000205587947 */ /* 0x000fea000b800000 */
[----:B------:R-:W0:Y:S02]  /*0d40*/  SHFL.DOWN PT, R7, R18, 0x10, 0x1f ;  /* 0x0a001f0012077f89 */ /* 0x000e2400000e0000 */
[----:B0-----:R-:W-:-:S05]  /*0d50*/  FADD R7, R7, R18 ;  /* 0x0000001207077221 */ /* 0x001fca0000000000 */
[----:B------:R-:W0:Y:S02]  /*0d60*/  SHFL.DOWN PT, R6, R7, 0x8, 0x1f ;  /* 0x09001f0007067f89 */ /* 0x000e2400000e0000 */
[----:B0-----:R-:W-:-:S05]  /*0d70*/  FADD R6, R7, R6 ;  /* 0x0000000607067221 */ /* 0x001fca0000000000 */
[----:B------:R-:W0:Y:S02]  /*0d80*/  SHFL.DOWN PT, R9, R6, 0x4, 0x1f ;  /* 0x08801f0006097f89 */ /* 0x000e2400000e0000 */
[----:B0-----:R-:W-:-:S05]  /*0d90*/  FADD R9, R6, R9 ;  /* 0x0000000906097221 */ /* 0x001fca0000000000 */
[----:B------:R-:W0:Y:S02]  /*0da0*/  SHFL.DOWN PT, R8, R9, 0x2, 0x1f ;  /* 0x08401f0009087f89 */ /* 0x000e2400000e0000 */
[----:B0-----:R-:W-:-:S05]  /*0db0*/  FADD R8, R9, R8 ;  /* 0x0000000809087221 */ /* 0x001fca0000000000 */
[----:B------:R0:W1:Y:S02]  /*0dc0*/  SHFL.DOWN PT, R11, R8, 0x1, 0x1f ;  /* 0x08201f00080b7f89 */ /* 0x00006400000e0000 */
.L_x_44:
[----:B------:R-:W-:Y:S01]  /*0dd0*/  ISETP.NE.AND P0, PT, R3, RZ, PT ;  /* 0x000000ff0300720c */ /* 0x000fe20003f05270 */
[----:B-1----:R-:W-:Y:S01]  /*0de0*/  FADD R11, R8, R11 ;  /* 0x0000000b080b7221 */ /* 0x002fe20000000000 */
[----:B------:R-:W1:Y:S01]  /*0df0*/  LDC R9, c[0x0][0x370] ;  /* 0x0000dc00ff097b82 */ /* 0x000e620000000800 */
[----:B------:R-:W-:Y:S05]  /*0e00*/  WARPSYNC.ALL ;  /* 0x0000000000007948 */ /* 0x000fea0003800000 */
[----:B------:R-:W2:Y:S01]  /*0e10*/  SHFL.IDX PT, R11, R11, RZ, 0x1f ;  /* 0x00001fff0b0b7589 */ /* 0x000ea200000e0000 */
[----:B------:R-:W3:Y:S04]  /*0e20*/  LDCU UR5, c[0x0][0x380] ;  /* 0x00007000ff0577ac */ /* 0x000ee80008000800 */
[----:B------:R-:W4:Y:S02]  /*0e30*/  @!P0 LDC.64 R6, c[0x0][0x398] ;  /* 0x0000e600ff068b82 */ /* 0x000f240000000a00 */
[----:B----4-:R-:W-:Y:S01]  /*0e40*/  @!P0 IMAD.WIDE R6, R4, 0x4, R6 ;  /* 0x0000000404068825 */ /* 0x010fe200078e0206 */
[----:B-1----:R-:W-:-:S04]  /*0e50*/  LEA R4, R9, R4, 0x3 ;  /* 0x0000000409047211 */ /* 0x002fc800078e18ff */
[----:B--2---:R1:W-:Y:S01]  /*0e60*/  @!P0 STG.E desc[UR6][R6.64], R11 ;  /* 0x0000000b06008986 */ /* 0x0043e2000c101906 */
[----:B---3--:R-:W-:-:S13]  /*0e70*/  ISETP.GE.AND P0, PT, R4, UR5, PT ;  /* 0x0000000504007c0c */ /* 0x008fda000bf06270 */
[----:B-1----:R-:W-:Y:S05]  /*0e80*/  @!P0 BRA `(.L_x_38) ;  /* 0xfffffff000a88947 */ /* 0x002fea000383ffff */
[----:B------:R-:W-:Y:S05]  /*0e90*/  EXIT ;  /* 0x000000000000794d */ /* 0x000fea0003800000 */
.L_x_37:
[----:B------:R-:W-:Y:S01]  /*0ea0*/  HFMA2 R12, -RZ, RZ, 0, 9.5367431640625e-07 ;  /* 0x00000010ff0c7431 */ /* 0x000fe200000001ff */
[----:B------:R-:W-:Y:S02]  /*0eb0*/  MOV R13, R18 ;  /* 0x00000012000d7202 */ /* 0x000fe40000000f00 */
[----:B------:R-:W-:Y:S02]  /*0ec0*/  MOV R15, 0x1f ;  /* 0x0000001f000f7802 */ /* 0x000fe40000000f00 */
[----:B------:R-:W-:-:S07]  /*0ed0*/  MOV R10, 0xffffffff ;  /* 0xffffffff000a7802 */ /* 0x000fce0000000f00 */
[----:B------:R-:W-:Y:S05]  /*0ee0*/  WARPSYNC.COLLECTIVE R10, `(.L_x_39) ;  /* 0x000000000a087348 */ /* 0x000fea0003c00000 */
[----:B------:R0:W1:Y:S02]  /*0ef0*/  SHFL.DOWN P0, R11, R13, R12, R15 ;  /* 0x0800000c0d0b7389 */ /* 0x000064000000000f */
[----:B01----:R-:W-:Y:S05]  /*0f00*/  ENDCOLLECTIVE ;  /* 0x000000000000791b */ /* 0x003fea0003800000 */
.L_x_39:
[----:B------:R-:W-:Y:S01]  /*0f10*/  HFMA2 R12, -RZ, RZ, 0, 4.76837158203125e-07 ;  /* 0x00000008ff0c7431 */ /* 0x000fe200000001ff */
[----:B------:R-:W-:-:S05]  /*0f20*/  MOV R7, R11 ;  /* 0x0000000b00077202 */ /* 0x000fca0000000f00 */
[----:B------:R-:W-:-:S05]  /*0f30*/  FADD R7, R7, R18 ;  /* 0x0000001207077221 */ /* 0x000fca0000000000 */
[----:B------:R-:W-:-:S07]  /*0f40*/  MOV R13, R7 ;  /* 0x00000007000d7202 */ /* 0x000fce0000000f00 */
[----:B------:R-:W-:Y:S05]  /*0f50*/  WARPSYNC.COLLECTIVE R10, `(.L_x_40) ;  /* 0x000000000a087348 */ /* 0x000fea0003c00000 */
[----:B------:R0:W1:Y:S02]  /*0f60*/  SHFL.DOWN P0, R11, R13, R12, R15 ;  /* 0x0800000c0d0b7389 */ /* 0x000064000000000f */
[----:B01----:R-:W-:Y:S05]  /*0f70*/  ENDCOLLECTIVE ;  /* 0x000000000000791b */ /* 0x003fea0003800000 */
.L_x_40:
[----:B------:R-:W-:Y:S01]  /*0f80*/  HFMA2 R12, -RZ, RZ, 0, 2.384185791015625e-07 ;  /* 0x00000004ff0c7431 */ /* 0x000fe200000001ff */
[----:B------:R-:W-:-:S05]  /*0f90*/  MOV R6, R11 ;  /* 0x0000000b00067202 */ /* 0x000fca0000000f00 */
[----:B------:R-:W-:-:S05]  /*0fa0*/  FADD R6, R7, R6 ;  /* 0x0000000607067221 */ /* 0x000fca0000000000 */
[----:B------:R-:W-:-:S07]  /*0fb0*/  MOV R13, R6 ;  /* 0x00000006000d7202 */ /* 0x000fce0000000f00 */
[----:B------:R-:W-:Y:S05]  /*0fc0*/  WARPSYNC.COLLECTIVE R10, `(.L_x_41) ;  /* 0x000000000a087348 */ /* 0x000fea0003c00000 */
[----:B------:R0:W1:Y:S02]  /*0fd0*/  SHFL.DOWN P0, R11, R13, R12, R15 ;  /* 0x0800000c0d0b7389 */ /* 0x000064000000000f */
[----:B01----:R-:W-:Y:S05]  /*0fe0*/  ENDCOLLECTIVE ;  /* 0x000000000000791b */ /* 0x003fea0003800000 */
.L_x_41:
[----:B------:R-:W-:Y:S01]  /*0ff0*/  HFMA2 R12, -RZ, RZ, 0, 1.1920928955078125e-07 ;  /* 0x00000002ff0c7431 */ /* 0x000fe200000001ff */
[----:B------:R-:W-:-:S05]  /*1000*/  MOV R9, R11 ;  /* 0x0000000b00097202 */ /* 0x000fca0000000f00 */
[----:B------:R-:W-:-:S05]  /*1010*/  FADD R9, R6, R9 ;  /* 0x0000000906097221 */ /* 0x000fca0000000000 */
[----:B------:R-:W-:-:S07]  /*1020*/  MOV R13, R9 ;  /* 0x00000009000d7202 */ /* 0x000fce0000000f00 */
[----:B------:R-:W-:Y:S05]  /*1030*/  WARPSYNC.COLLECTIVE R10, `(.L_x_42) ;  /* 0x000000000a087348 */ /* 0x000fea0003c00000 */
[----:B------:R0:W1:Y:S02]  /*1040*/  SHFL.DOWN P0, R11, R13, R12, R15 ;  /* 0x0800000c0d0b7389 */ /* 0x000064000000000f */
[----:B01----:R-:W-:Y:S05]  /*1050*/  ENDCOLLECTIVE ;  /* 0x000000000000791b */ /* 0x003fea0003800000 */
.L_x_42:
[----:B------:R-:W-:Y:S01]  /*1060*/  HFMA2 R12, -RZ, RZ, 0, 5.9604644775390625e-08 ;  /* 0x00000001ff0c7431 */ /* 0x000fe200000001ff */
[----:B------:R-:W-:-:S05]  /*1070*/  MOV R8, R11 ;  /* 0x0000000b00087202 */ /* 0x000fca0000000f00 */
[----:B------:R-:W-:-:S05]  /*1080*/  FADD R8, R9, R8 ;  /* 0x0000000809087221 */ /* 0x000fca0000000000 */
[----:B------:R-:W-:-:S07]  /*1090*/  MOV R13, R8 ;  /* 0x00000008000d7202 */ /* 0x000fce0000000f00 */
[----:B------:R-:W-:Y:S05]  /*10a0*/  WARPSYNC.COLLECTIVE R10, `(.L_x_43) ;  /* 0x000000000a087348 */ /* 0x000fea0003c00000 */
[----:B------:R0:W1:Y:S02]  /*10b0*/  SHFL.DOWN P0, R11, R13, R12, R15 ;  /* 0x0800000c0d0b7389 */ /* 0x000064000000000f */
[----:B01----:R-:W-:Y:S05]  /*10c0*/  ENDCOLLECTIVE ;  /* 0x000000000000791b */ /* 0x003fea0003800000 */
.L_x_43:
[----:B------:R-:W-:Y:S05]  /*10d0*/  BRA `(.L_x_44) ;  /* 0xfffffffc003c7947 */ /* 0x000fea000383ffff */
.L_x_45:
        /* <DEDUP_REMOVED lines=10> */
.L_x_66:


//--------------------- .text._Z6l1normiPfS_S_f   --------------------------
	.section	.text._Z6l1normiPfS_S_f,"ax",@progbits
	.align	128
        .global         _Z6l1normiPfS_S_f
        .type           _Z6l1normiPfS_S_f,@function
        .size           _Z6l1normiPfS_S_f,(.L_x_67 - _Z6l1normiPfS_S_f)
        .other          _Z6l1normiPfS_S_f,@"STO_CUDA_ENTRY STV_DEFAULT"
_Z6l1normiPfS_S_f:
.text._Z6l1normiPfS_S_f:
[----:B------:R-:W-:Y:S01]  /*0000*/  LDC R1, c[0x0][0x37c] ;  /* 0x0000df00ff017b82 */ /* 0x000fe20000000800 */
[----:B------:R-:W0:Y:S01]  /*0010*/  S2R R7, SR_CTAID.X ;  /* 0x0000000000077919 */ /* 0x000e220000002500 */
[----:B------:R-:W0:Y:S01]  /*0020*/  LDCU UR4, c[0x0][0x360] ;  /* 0x00006c00ff0477ac */ /* 0x000e220008000800 */
[----:B------:R-:W0:Y:S01]  /*0030*/  S2R R12, SR_TID.X ;  /* 0x00000000000c7919 */ /* 0x000e220000002100 */
[----:B------:R-:W1:Y:S01]  /*0040*/  LDCU UR5, c[0x0][0x380] ;  /* 0x00007000ff0577ac */ /* 0x000e620008000800 */
[----:B------:R-:W2:Y:S01]  /*0050*/  LDCU.64 UR6, c[0x0][0x358] ;  /* 0x00006b00ff0677ac */ /* 0x000ea20008000a00 */
[----:B0-----:R-:W-:-:S05]  /*0060*/  IMAD R7, R7, UR4, R12 ;  /* 0x0000000407077c24 */ /* 0x001fca000f8e020c */
[----:B-1----:R-:W-:-:S13]  /*0070*/  ISETP.GE.AND P0, PT, R7, UR5, PT ;  /* 0x0000000507007c0c */ /* 0x002fda000bf06270 */
[----:B------:R-:W0:Y:S08]  /*0080*/  @!P0 LDC.64 R2, c[0x0][0x390] ;  /* 0x0000e400ff028b82 */ /* 0x000e300000000a00 */
[----:B------:R-:W1:Y:S01]  /*0090*/  @!P0 LDC.64 R4, c[0x0][0x388] ;  /* 0x0000e200ff048b82 */ /* 0x000e620000000a00 */
[----:B0-----:R-:W-:-:S05]  /*00a0*/  @!P0 IMAD.WIDE R2, R7, 0x4, R2 ;  /* 0x0000000407028825 */ /* 0x001fca00078e0202 */
[----:B--2---:R-:W2:Y:S01]  /*00b0*/  @!P0 LDG.E R0, desc[UR6][R2.64] ;  /* 0x0000000602008981 */ /* 0x004ea2000c1e1900 */
[----:B-1----:R-:W-:Y:S02]  /*00c0*/  @!P0 IMAD.WIDE R4, R7, 0x4, R4 ;  /* 0x0000000407048825 */ /* 0x002fe400078e0204 */
[----:B------:R-:W2:Y:S03]  /*00d0*/  @!P0 LDC R7, c[0x0][0x3a0] ;  /* 0x0000e800ff078b82 */ /* 0x000ea60000000800 */
[----:B------:R-:W3:Y:S01]  /*00e0*/  @!P0 LDG.E R6, desc[UR6][R4.64] ;  /* 0x0000000604068981 */ /* 0x000ee2000c1e1900 */
[----:B------:R-:W0:Y:S01]  /*00f0*/  S2R R10, SR_LANEID ;  /* 0x00000000000a7919 */ /* 0x000e220000000000 */
[----:B------:R-:W-:Y:S01]  /*0100*/  ISETP.NE.AND P3, PT, R12, RZ, PT ;  /* 0x000000ff0c00720c */ /* 0x000fe20003f65270 */
[----:B------:R-:W-:Y:S01]  /*0110*/  BSSY.RECONVERGENT B0, `(.L_x_46) ;  /* 0x0000029000007945 */ /* 0x000fe20003800200 */
[----:B--2---:R-:W-:Y:S01]  /*0120*/  @!P0 FFMA R7, R0, 0.85000002384185791016, R7 ;  /* 0x3f59999a00078823 */ /* 0x004fe20000000007 */
[----:B------:R-:W-:-:S03]  /*0130*/  HFMA2 R0, -RZ, RZ, 0, 0 ;  /* 0x00000000ff007431 */ /* 0x000fc600000001ff */
[----:B---3--:R-:W-:-:S04]  /*0140*/  @!P0 FADD R6, R7, -R6 ;  /* 0x8000000607068221 */ /* 0x008fc80000000000 */
[----:B------:R-:W-:-:S05]  /*0150*/  @!P0 FADD R0, RZ, |R6| ;  /* 0x40000006ff008221 */ /* 0x000fca0000000000 */
[----:B------:R-:W1:Y:S02]  /*0160*/  SHFL.DOWN P1, R9, R0, 0x1, 0x1f ;  /* 0x08201f0000097f89 */ /* 0x000e640000020000 */
[----:B-1----:R-:W-:-:S05]  /*0170*/  @P1 FADD R9, R9, R0 ;  /* 0x0000000009091221 */ /* 0x002fca0000000000 */
[----:B------:R-:W1:Y:S02]  /*0180*/  SHFL.DOWN P1, R6, R9, 0x2, 0x1f ;  /* 0x08401f0009067f89 */ /* 0x000e640000020000 */
[----:B-1----:R-:W-:-:S05]  /*0190*/  @P1 FADD R6, R9, R6 ;  /* 0x0000000609061221 */ /* 0x002fca0000000000 */
[----:B------:R-:W1:Y:S02]  /*01a0*/  SHFL.DOWN P1, R11, R6, 0x4, 0x1f ;  /* 0x08801f00060b7f89 */ /* 0x000e640000020000 */
[----:B-1----:R-:W-:Y:S01]  /*01b0*/  @P1 FADD R11, R6, R11 ;  /* 0x0000000b060b1221 */ /* 0x002fe20000000000 */
[----:B0-----:R-:W-:-:S04]  /*01c0*/  ISETP.NE.AND P1, PT, R10, RZ, PT ;  /* 0x000000ff0a00720c */ /* 0x001fc80003f25270 */
[----:B------:R-:W0:Y:S09]  /*01d0*/  SHFL.DOWN P2, R8, R11, 0x8, 0x1f ;  /* 0x09001f000b087f89 */ /* 0x000e320000040000 */
[----:B------:R-:W1:Y:S01]  /*01e0*/  @!P1 S2R R10, SR_CgaCtaId ;  /* 0x00000000000a9919 */ /* 0x000e620000008800 */
[----:B0-----:R-:W-:-:S05]  /*01f0*/  @P2 FADD R8, R11, R8 ;  /* 0x000000080b082221 */ /* 0x001fca0000000000 */
[----:B------:R-:W0:Y:S01]  /*0200*/  SHFL.DOWN P2, R13, R8, 0x10, 0x1f ;  /* 0x0a001f00080d7f89 */ /* 0x000e220000040000 */
[----:B------:R-:W-:Y:S02]  /*0210*/  @!P1 SHF.R.S32.HI R0, RZ, 0x1f, R12 ;  /* 0x0000001fff009819 */ /* 0x000fe4000001140c */
[----:B------:R-:W-:Y:S02]  /*0220*/  @!P1 MOV R9, 0x400 ;  /* 0x0000040000099802 */ /* 0x000fe40000000f00 */
[----:B------:R-:W-:-:S04]  /*0230*/  @!P1 LEA.HI R0, R0, R12, RZ, 0x5 ;  /* 0x0000000c00009211 */ /* 0x000fc800078f28ff */
[----:B------:R-:W-:Y:S02]  /*0240*/  @!P1 SHF.R.S32.HI R0, RZ, 0x5, R0 ;  /* 0x00000005ff009819 */ /* 0x000fe40000011400 */
[----:B-1----:R-:W-:-:S04]  /*0250*/  @!P1 LEA R9, R10, R9, 0x18 ;  /* 0x000000090a099211 */ /* 0x002fc800078ec0ff */
[----:B------:R-:W-:Y:S01]  /*0260*/  @!P1 LEA R0, R0, R9, 0x2 ;  /* 0x0000000900009211 */ /* 0x000fe200078e10ff */
[----:B------:R1:W-:Y:S01]  /*0270*/  @!P0 STG.E desc[UR6][R4.64], R7 ;  /* 0x0000000704008986 */ /* 0x0003e2000c101906 */
[----:B0-----:R-:W-:-:S03]  /*0280*/  @P2 FADD R13, R8, R13 ;  /* 0x0000000d080d2221 */ /* 0x001fc60000000000 */
[----:B------:R1:W-:Y:S04]  /*0290*/  @!P0 STG.E desc[UR6][R2.64], RZ ;  /* 0x000000ff02008986 */ /* 0x0003e8000c101906 */
[----:B------:R1:W-:Y:S01]  /*02a0*/  @!P1 STS [R0+0x8], R13 ;  /* 0x0000080d00009388 */ /* 0x0003e20000000800 */
[----:B------:R-:W-:Y:S06]  /*02b0*/  BAR.SYNC.DEFER_BLOCKING 0x0 ;  /* 0x0000000000007b1d */ /* 0x000fec0000010000 */
[----:B------:R-:W-:Y:S05]  /*02c0*/  @P3 BRA `(.L_x_47) ;  /* 0x0000000000343947 */ /* 0x000fea0003800000 */
[----:B------:R-:W0:Y:S01]  /*02d0*/  S2UR UR5, SR_CgaCtaId ;  /* 0x00000000000579c3 */ /* 0x000e220000008800 */
[----:B------:R-:W-:Y:S02]  /*02e0*/  UMOV UR4, 0x400 ;  /* 0x0000040000047882 */ /* 0x000fe40000000000 */
[----:B0-----:R-:W-:-:S09]  /*02f0*/  ULEA UR4, UR5, UR4, 0x18 ;  /* 0x0000000405047291 */ /* 0x001fd2000f8ec0ff */
[----:B-1----:R-:W0:Y:S04]  /*0300*/  LDS R0, [UR4+0xc] ;  /* 0x00000c04ff007984 */ /* 0x002e280008000800 */
[----:B------:R-:W1:Y:S04]  /*0310*/  LDS.128 R4, [UR4+0x10] ;  /* 0x00001004ff047984 */ /* 0x000e680008000c00 */
[----:B------:R-:W2:Y:S01]  /*0320*/  LDS.64 R2, [UR4+0x20] ;  /* 0x00002004ff027984 */ /* 0x000ea20008000a00 */
[----:B0-----:R-:W-:-:S04]  /*0330*/  FADD R13, R13, R0 ;  /* 0x000000000d0d7221 */ /* 0x001fc80000000000 */
[----:B-1----:R-:W-:-:S04]  /*0340*/  FADD R4, R13, R4 ;  /* 0x000000040d047221 */ /* 0x002fc80000000000 */
[----:B------:R-:W-:-:S04]  /*0350*/  FADD R5, R4, R5 ;  /* 0x0000000504057221 */ /* 0x000fc80000000000 */
[----:B------:R-:W-:-:S04]  /*0360*/  FADD R6, R5, R6 ;  /* 0x0000000605067221 */ /* 0x000fc80000000000 */
[----:B------:R-:W-:-:S04]  /*0370*/  FADD R7, R6, R7 ;  /* 0x0000000706077221 */ /* 0x000fc80000000000 */
[----:B--2---:R-:W-:-:S04]  /*0380*/  FADD R2, R7, R2 ;  /* 0x0000000207027221 */ /* 0x004fc80000000000 */
[----:B------:R-:W-:-:S07]  /*0390*/  FADD R13, R2, R3 ;  /* 0x00000003020d7221 */ /* 0x000fce0000000000 */
.L_x_47:
[----:B------:R-:W-:Y:S05]  /*03a0*/  BSYNC.RECONVERGENT B0 ;  /* 0x0000000000007941 */ /* 0x000fea0003800200 */
.L_x_46:
[----:B------:R-:W-:Y:S05]  /*03b0*/  @P3 EXIT ;  /* 0x000000000000394d */ /* 0x000fea0003800000 */
[----:B-1----:R-:W0:Y:S02]  /*03c0*/  LDC.64 R2, c[0x0][0x398] ;  /* 0x0000e600ff027b82 */ /* 0x002e240000000a00 */
[----:B0-----:R-:W-:Y:S01]  /*03d0*/  REDG.E.ADD.F32.FTZ.RN.STRONG.GPU desc[UR6][R2.64], R13 ;  /* 0x0000000d020079a6 */ /* 0x001fe2000c12f306 */
[----:B------:R-:W-:Y:S05]  /*03e0*/  EXIT ;  /* 0x000000000000794d */ /* 0x000fea0003800000 */
.L_x_48:
        /* <DEDUP_REMOVED lines=9> */
.L_x_67:


//--------------------- .text._Z7contribiPfPiS_   --------------------------
	.section	.text._Z7contribiPfPiS_,"ax",@progbits
	.align	128
        .global         _Z7contribiPfPiS_
        .type           _Z7contribiPfPiS_,@function
        .size           _Z7contribiPfPiS_,(.L_x_63 - _Z7contribiPfPiS_)
        .other          _Z7contribiPfPiS_,@"STO_CUDA_ENTRY STV_DEFAULT"
_Z7contribiPfPiS_:
.text._Z7contribiPfPiS_:
[----:B------:R-:W-:Y:S01]  /*0000*/  LDC R1, c[0x0][0x37c] ;  /* 0x0000df00ff017b82 */ /* 0x000fe20000000800 */
[----:B------:R-:W0:Y:S07]  /*0010*/  S2R R3, SR_TID.X ;  /* 0x0000000000037919 */ /* 0x000e2e0000002100 */
[----:B------:R-:W0:Y:S01]  /*0020*/  S2UR UR4, SR_CTAID.X ;  /* 0x00000000000479c3 */ /* 0x000e220000002500 */
[----:B------:R-:W1:Y:S07]  /*0030*/  LDCU UR5, c[0x0][0x380] ;  /* 0x00007000ff0577ac */ /* 0x000e6e0008000800 */
[----:B------:R-:W0:Y:S02]  /*0040*/  LDC R2, c[0x0][0x360] ;  /* 0x0000d800ff027b82 */ /* 0x000e240000000800 */
[----:B0-----:R-:W-:-:S05]  /*0050*/  IMAD R2, R2, UR4, R3 ;  /* 0x0000000402027c24 */ /* 0x001fca000f8e0203 */
[----:B-1----:R-:W-:-:S13]  /*0060*/  ISETP.GE.AND P0, PT, R2, UR5, PT ;  /* 0x0000000502007c0c */ /* 0x002fda000bf06270 */
[----:B------:R-:W-:Y:S05]  /*0070*/  @P0 EXIT ;  /* 0x000000000000094d */ /* 0x000fea0003800000 */
[----:B------:R-:W0:Y:S01]  /*0080*/  LDC.64 R6, c[0x0][0x390] ;  /* 0x0000e400ff067b82 */ /* 0x000e220000000a00 */
[----:B------:R-:W1:Y:S07]  /*0090*/  LDCU.64 UR4, c[0x0][0x358] ;  /* 0x00006b00ff0477ac */ /* 0x000e6e0008000a00 */
[----:B------:R-:W2:Y:S01]  /*00a0*/  LDC.64 R4, c[0x0][0x388] ;  /* 0x0000e200ff047b82 */ /* 0x000ea20000000a00 */
[----:B0-----:R-:W-:-:S06]  /*00b0*/  IMAD.WIDE R6, R2, 0x4, R6 ;  /* 0x0000000402067825 */ /* 0x001fcc00078e0206 */
[----:B-1----:R-:W3:Y:S01]  /*00c0*/  LDG.E R6, desc[UR4][R6.64] ;  /* 0x0000000406067981 */ /* 0x002ee2000c1e1900 */
[----:B--2---:R-:W-:-:S05]  /*00d0*/  IMAD.WIDE R4, R2, 0x4, R4 ;  /* 0x0000000402047825 */ /* 0x004fca00078e0204 */
[----:B------:R-:W2:Y:S01]  /*00e0*/  LDG.E R0, desc[UR4][R4.64] ;  /* 0x0000000404007981 */ /* 0x000ea2000c1e1900 */
[----:B------:R-:W-:Y:S01]  /*00f0*/  BSSY.RECONVERGENT B0, `(.L_x_49) ;  /* 0x000000d000007945 */ /* 0x000fe20003800200 */
[----:B---3--:R-:W-:-:S04]  /*0100*/  I2FP.F32.S32 R3, R6 ;  /* 0x0000000600037245 */ /* 0x008fc80000201400 */
[----:B------:R-:W0:Y:S08]  /*0110*/  MUFU.RCP R8, R3 ;  /* 0x0000000300087308 */ /* 0x000e300000001000 */
[----:B--2---:R-:W1:Y:S01]  /*0120*/  FCHK P0, R0, R3 ;  /* 0x0000000300007302 */ /* 0x004e620000000000 */
[----:B0-----:R-:W-:-:S04]  /*0130*/  FFMA R9, -R3, R8, 1 ;  /* 0x3f80000003097423 */ /* 0x001fc80000000108 */
[----:B------:R-:W-:-:S04]  /*0140*/  FFMA R9, R8, R9, R8 ;  /* 0x0000000908097223 */ /* 0x000fc80000000008 */
[----:B------:R-:W-:-:S04]  /*0150*/  FFMA R8, R0, R9, RZ ;  /* 0x0000000900087223 */ /* 0x000fc800000000ff */
[----:B------:R-:W-:-:S04]  /*0160*/  FFMA R10, -R3, R8, R0 ;  /* 0x00000008030a7223 */ /* 0x000fc80000000100 */
[----:B------:R-:W-:Y:S01]  /*0170*/  FFMA R9, R9, R10, R8 ;  /* 0x0000000a09097223 */ /* 0x000fe20000000008 */
[----:B-1----:R-:W-:Y:S06]  /*0180*/  @!P0 BRA `(.L_x_50) ;  /* 0x00000000000c8947 */ /* 0x002fec0003800000 */
[----:B------:R-:W-:-:S07]  /*0190*/  MOV R4, 0x1b0 ;  /* 0x000001b000047802 */ /* 0x000fce0000000f00 */
[----:B------:R-:W-:Y:S05]  /*01a0*/  CALL.REL.NOINC `($__internal_0_$__cuda_sm3x_div_rn_noftz_f32_slowpath) ;  /* 0x0000000000187944 */ /* 0x000fea0003c00000 */
[----:B------:R-:W-:-:S07]  /*01b0*/  IMAD.MOV.U32 R9, RZ, RZ, R0 ;  /* 0x000000ffff097224 */ /* 0x000fce00078e0000 */
.L_x_50:
[----:B------:R-:W-:Y:S05]  /*01c0*/  BSYNC.RECONVERGENT B0 ;  /* 0x0000000000007941 */ /* 0x000fea0003800200 */
.L_x_49:
[----:B------:R-:W0:Y:S02]  /*01d0*/  LDC.64 R4, c[0x0][0x398] ;  /* 0x0000e600ff047b82 */ /* 0x000e240000000a00 */
[----:B0-----:R-:W-:-:S05]  /*01e0*/  IMAD.WIDE R2, R2, 0x4, R4 ;  /* 0x0000000402027825 */ /* 0x001fca00078e0204 */
[----:B------:R-:W-:Y:S01]  /*01f0*/  STG.E desc[UR4][R2.64], R9 ;  /* 0x0000000902007986 */ /* 0x000fe2000c101904 */
[----:B------:R-:W-:Y:S05]  /*0200*/  EXIT ;  /* 0x000000000000794d */ /* 0x000fea0003800000 */
        .weak           $__internal_0_$__cuda_sm3x_div_rn_noftz_f32_slowpath
        .type           $__internal_0_$__cuda_sm3x_div_rn_noftz_f32_slowpath,@function
        .size           $__internal_0_$__cuda_sm3x_div_rn_noftz_f32_slowpath,(.L_x_63 - $__internal_0_$__cuda_sm3x_div_rn_noftz_f32_slowpath)
$__internal_0_$__cuda_sm3x_div_rn_noftz_f32_slowpath:
[--C-:B------:R-:W-:Y:S01]  /*0210*/  SHF.R.U32.HI R6, RZ, 0x17, R3.reuse ;  /* 0x00000017ff067819 */ /* 0x100fe20000011603 */
[----:B------:R-:W-:Y:S01]  /*0220*/  BSSY.RECONVERGENT B1, `(.L_x_51) ;  /* 0x0000064000017945 */ /* 0x000fe20003800200 */
[--C-:B------:R-:W-:Y:S01]  /*0230*/  SHF.R.U32.HI R5, RZ, 0x17, R0.reuse ;  /* 0x00000017ff057819 */ /* 0x100fe20000011600 */
[----:B------:R-:W-:Y:S01]  /*0240*/  IMAD.MOV.U32 R7, RZ, RZ, R0 ;  /* 0x000000ffff077224 */ /* 0x000fe200078e0000 */
[----:B------:R-:W-:Y:S01]  /*0250*/  LOP3.LUT R6, R6, 0xff, RZ, 0xc0, !PT ;  /* 0x000000ff06067812 */ /* 0x000fe200078ec0ff */
[----:B------:R-:W-:Y:S01]  /*0260*/  IMAD.MOV.U32 R8, RZ, RZ, R3 ;  /* 0x000000ffff087224 */ /* 0x000fe200078e0003 */
[----:B------:R-:W-:-:S03]  /*0270*/  LOP3.LUT R5, R5, 0xff, RZ, 0xc0, !PT ;  /* 0x000000ff05057812 */ /* 0x000fc600078ec0ff */
[----:B------:R-:W-:Y:S02]  /*0280*/  VIADD R11, R6, 0xffffffff ;  /* 0xffffffff060b7836 */ /* 0x000fe40000000000 */
[----:B------:R-:W-:-:S03]  /*0290*/  VIADD R10, R5, 0xffffffff ;  /* 0xffffffff050a7836 */ /* 0x000fc60000000000 */
[----:B------:R-:W-:-:S04]  /*02a0*/  ISETP.GT.U32.AND P0, PT, R11, 0xfd, PT ;  /* 0x000000fd0b00780c */ /* 0x000fc80003f04070 */
[----:B------:R-:W-:-:S13]  /*02b0*/  ISETP.GT.U32.OR P0, PT, R10, 0xfd, P0 ;  /* 0x000000fd0a00780c */ /* 0x000fda0000704470 */
[----:B------:R-:W-:Y:S01]  /*02c0*/  @!P0 IMAD.MOV.U32 R9, RZ, RZ, RZ ;  /* 0x000000ffff098224 */ /* 0x000fe200078e00ff */
[----:B------:R-:W-:Y:S06]  /*02d0*/  @!P0 BRA `(.L_x_52) ;  /* 0x00000000005c8947 */ /* 0x000fec0003800000 */
[----:B------:R-:W-:Y:S02]  /*02e0*/  FSETP.GTU.FTZ.AND P0, PT, |R0|, +INF , PT ;  /* 0x7f8000000000780b */ /* 0x000fe40003f1c200 */
[----:B------:R-:W-:-:S04]  /*02f0*/  FSETP.GTU.FTZ.AND P1, PT, |R3|, +INF , PT ;  /* 0x7f8000000300780b */ /* 0x000fc80003f3c200 */
[----:B------:R-:W-:-:S13]  /*0300*/  PLOP3.LUT P0, PT, P0, P1, PT, 0xf8, 0x8f ;  /* 0x00000000008f781c */ /* 0x000fda0000703f70 */
[----:B------:R-:W-:Y:S05]  /*0310*/  @P0 BRA `(.L_x_53) ;  /* 0x00000004004c0947 */ /* 0x000fea0003800000 */
[----:B------:R-:W-:-:S13]  /*0320*/  LOP3.LUT P0, RZ, R8, 0x7fffffff, R7, 0xc8, !PT ;  /* 0x7fffffff08ff7812 */ /* 0x000fda000780c807 */
[----:B------:R-:W-:Y:S05]  /*0330*/  @!P0 BRA `(.L_x_54) ;  /* 0x00000004003c8947 */ /* 0x000fea0003800000 */
[C---:B------:R-:W-:Y:S02]  /*0340*/  FSETP.NEU.FTZ.AND P2, PT, |R0|.reuse, +INF , PT ;  /* 0x7f8000000000780b */ /* 0x040fe40003f5d200 */
[----:B------:R-:W-:Y:S02]  /*0350*/  FSETP.NEU.FTZ.AND P1, PT, |R3|, +INF , PT ;  /* 0x7f8000000300780b */ /* 0x000fe40003f3d200 */
[----:B------:R-:W-:-:S11]  /*0360*/  FSETP.NEU.FTZ.AND P0, PT, |R0|, +INF , PT ;  /* 0x7f8000000000780b */ /* 0x000fd60003f1d200 */
[----:B------:R-:W-:Y:S05]  /*0370*/  @!P1 BRA !P2, `(.L_x_54) ;  /* 0x00000004002c9947 */ /* 0x000fea0005000000 */
[----:B------:R-:W-:-:S04]  /*0380*/  LOP3.LUT P2, RZ, R7, 0x7fffffff, RZ, 0xc0, !PT ;  /* 0x7fffffff07ff7812 */ /* 0x000fc8000784c0ff */
[----:B------:R-:W-:-:S13]  /*0390*/  PLOP3.LUT P1, PT, P1, P2, PT, 0x2f, 0xf2 ;  /* 0x0000000000f2781c */ /* 0x000fda0000f24577 */
[----:B------:R-:W-:Y:S05]  /*03a0*/  @P1 BRA `(.L_x_55) ;  /* 0x0000000400181947 */ /* 0x000fea0003800000 */
[----:B------:R-:W-:-:S04]  /*03b0*/  LOP3.LUT P1, RZ, R8, 0x7fffffff, RZ, 0xc0, !PT ;  /* 0x7fffffff08ff7812 */ /* 0x000fc8000782c0ff */
[----:B------:R-:W-:-:S13]  /*03c0*/  PLOP3.LUT P0, PT, P0, P1, PT, 0x2f, 0xf2 ;  /* 0x0000000000f2781c */ /* 0x000fda0000702577 */
[----:B------:R-:W-:Y:S05]  /*03d0*/  @P0 BRA `(.L_x_56) ;  /* 0x0000000400000947 */ /* 0x000fea0003800000 */
[----:B------:R-:W-:Y:S02]  /*03e0*/  ISETP.GE.AND P0, PT, R10, RZ, PT ;  /* 0x000000ff0a00720c */ /* 0x000fe40003f06270 */
[----:B------:R-:W-:-:S11]  /*03f0*/  ISETP.GE.AND P1, PT, R11, RZ, PT ;  /* 0x000000ff0b00720c */ /* 0x000fd60003f26270 */
[----:B------:R-:W-:Y:S02]  /*0400*/  @P0 IMAD.MOV.U32 R9, RZ, RZ, RZ ;  /* 0x000000ffff090224 */ /* 0x000fe400078e00ff */
[----:B------:R-:W-:Y:S01]  /*0410*/  @!P0 FFMA R7, R0, 1.84467440737095516160e+19, RZ ;  /* 0x5f80000000078823 */ /* 0x000fe200000000ff */
[----:B------:R-:W-:Y:S02]  /*0420*/  @!P0 IMAD.MOV.U32 R9, RZ, RZ, -0x40 ;  /* 0xffffffc0ff098424 */ /* 0x000fe400078e00ff */
[----:B------:R-:W-:Y:S02]  /*0430*/  @!P1 FFMA R8, R3, 1.84467440737095516160e+19, RZ ;  /* 0x5f80000003089823 */ /* 0x000fe400000000ff */
[----:B------:R-:W-:-:S07]  /*0440*/  @!P1 VIADD R9, R9, 0x40 ;  /* 0x0000004009099836 */ /* 0x000fce0000000000 */
.L_x_52:
[----:B------:R-:W-:Y:S01]  /*0450*/  LEA R3, R6, 0xc0800000, 0x17 ;  /* 0xc080000006037811 */ /* 0x000fe200078eb8ff */
[----:B------:R-:W-:Y:S01]  /*0460*/  VIADD R5, R5, 0xffffff81 ;  /* 0xffffff8105057836 */ /* 0x000fe20000000000 */
[----:B------:R-:W-:Y:S03]  /*0470*/  BSSY.RECONVERGENT B2, `(.L_x_57) ;  /* 0x0000035000027945 */ /* 0x000fe60003800200 */
[----:B------:R-:W-:Y:S01]  /*0480*/  IMAD.IADD R3, R8, 0x1, -R3 ;  /* 0x0000000108037824 */ /* 0x000fe200078e0a03 */
[C---:B------:R-:W-:Y:S01]  /*0490*/  IADD3 R6, PT, PT, R5.reuse, 0x7f, -R6 ;  /* 0x0000007f05067810 */ /* 0x040fe20007ffe806 */
[----:B------:R-:W-:Y:S02]  /*04a0*/  IMAD R0, R5, -0x800000, R7 ;  /* 0xff80000005007824 */ /* 0x000fe400078e0207 */
[----:B------:R-:W0:Y:S01]  /*04b0*/  MUFU.RCP R8, R3 ;  /* 0x0000000300087308 */ /* 0x000e220000001000 */
[----:B------:R-:W-:Y:S01]  /*04c0*/  FADD.FTZ R11, -R3, -RZ ;  /* 0x800000ff030b7221 */ /* 0x000fe20000010100 */
[----:B------:R-:W-:-:S03]  /*04d0*/  IMAD.IADD R6, R6, 0x1, R9 ;  /* 0x0000000106067824 */ /* 0x000fc600078e0209 */
[----:B0-----:R-:W-:-:S04]  /*04e0*/  FFMA R13, R8, R11, 1 ;  /* 0x3f800000080d7423 */ /* 0x001fc8000000000b */
[----:B------:R-:W-:-:S04]  /*04f0*/  FFMA R10, R8, R13, R8 ;  /* 0x0000000d080a7223 */ /* 0x000fc80000000008 */
[----:B------:R-:W-:-:S04]  /*0500*/  FFMA R7, R0, R10, RZ ;  /* 0x0000000a00077223 */ /* 0x000fc800000000ff */
[----:B------:R-:W-:-:S04]  /*0510*/  FFMA R8, R11, R7, R0 ;  /* 0x000000070b087223 */ /* 0x000fc80000000000 */
[----:B------:R-:W-:-:S04]  /*0520*/  FFMA R7, R10, R8, R7 ;  /* 0x000000080a077223 */ /* 0x000fc80000000007 */
[----:B------:R-:W-:-:S04]  /*0530*/  FFMA R8, R11, R7, R0 ;  /* 0x000000070b087223 */ /* 0x000fc80000000000 */
[----:B------:R-:W-:-:S05]  /*0540*/  FFMA R0, R10, R8, R7 ;  /* 0x000000080a007223 */ /* 0x000fca0000000007 */
[----:B------:R-:W-:-:S04]  /*0550*/  SHF.R.U32.HI R3, RZ, 0x17, R0 ;  /* 0x00000017ff037819 */ /* 0x000fc80000011600 */
[----:B------:R-:W-:-:S05]  /*0560*/  LOP3.LUT R3, R3, 0xff, RZ, 0xc0, !PT ;  /* 0x000000ff03037812 */ /* 0x000fca00078ec0ff */
[----:B------:R-:W-:-:S04]  /*0570*/  IMAD.IADD R9, R3, 0x1, R6 ;  /* 0x0000000103097824 */ /* 0x000fc800078e0206 */
[----:B------:R-:W-:-:S05]  /*0580*/  VIADD R3, R9, 0xffffffff ;  /* 0xffffffff09037836 */ /* 0x000fca0000000000 */
[----:B------:R-:W-:-:S13]  /*0590*/  ISETP.GE.U32.AND P0, PT, R3, 0xfe, PT ;  /* 0x000000fe0300780c */ /* 0x000fda0003f06070 */
[----:B------:R-:W-:Y:S05]  /*05a0*/  @!P0 BRA `(.L_x_58) ;  /* 0x0000000000808947 */ /* 0x000fea0003800000 */
[----:B------:R-:W-:-:S13]  /*05b0*/  ISETP.GT.AND P0, PT, R9, 0xfe, PT ;  /* 0x000000fe0900780c */ /* 0x000fda0003f04270 */
[----:B------:R-:W-:Y:S05]  /*05c0*/  @P0 BRA `(.L_x_59) ;  /* 0x00000000006c0947 */ /* 0x000fea0003800000 */
[----:B------:R-:W-:-:S13]  /*05d0*/  ISETP.GE.AND P0, PT, R9, 0x1, PT ;  /* 0x000000010900780c */ /* 0x000fda0003f06270 */
[----:B------:R-:W-:Y:S05]  /*05e0*/  @P0 BRA `(.L_x_60) ;  /* 0x0000000000740947 */ /* 0x000fea0003800000 */
[----:B------:R-:W-:Y:S02]  /*05f0*/  ISETP.GE.AND P0, PT, R9, -0x18, PT ;  /* 0xffffffe80900780c */ /* 0x000fe40003f06270 */
[----:B------:R-:W-:-:S11]  /*0600*/  LOP3.LUT R0, R0, 0x80000000, RZ, 0xc0, !PT ;  /* 0x8000000000007812 */ /* 0x000fd600078ec0ff */
[----:B------:R-:W-:Y:S05]  /*0610*/  @!P0 BRA `(.L_x_60) ;  /* 0x0000000000688947 */ /* 0x000fea0003800000 */
[CCC-:B------:R-:W-:Y:S01]  /*0620*/  FFMA.RZ R3, R10.reuse, R8.reuse, R7.reuse ;  /* 0x000000080a037223 */ /* 0x1c0fe2000000c007 */
[CCC-:B------:R-:W-:Y:S01]  /*0630*/  FFMA.RM R6, R10.reuse, R8.reuse, R7.reuse ;  /* 0x000000080a067223 */ /* 0x1c0fe20000004007 */
[C---:B------:R-:W-:Y:S02]  /*0640*/  ISETP.NE.AND P2, PT, R9.reuse, RZ, PT ;  /* 0x000000ff0900720c */ /* 0x040fe40003f45270 */
[----:B------:R-:W-:Y:S02]  /*0650*/  ISETP.NE.AND P1, PT, R9, RZ, PT ;  /* 0x000000ff0900720c */ /* 0x000fe40003f25270 */
[----:B------:R-:W-:Y:S01]  /*0660*/  LOP3.LUT R5, R3, 0x7fffff, RZ, 0xc0, !PT ;  /* 0x007fffff03057812 */ /* 0x000fe200078ec0ff */
[----:B------:R-:W-:Y:S01]  /*0670*/  FFMA.RP R3, R10, R8, R7 ;  /* 0x000000080a037223 */ /* 0x000fe20000008007 */
[----:B------:R-:W-:Y:S02]  /*0680*/  VIADD R8, R9, 0x20 ;  /* 0x0000002009087836 */ /* 0x000fe40000000000 */
[----:B------:R-:W-:Y:S01]  /*0690*/  LOP3.LUT R5, R5, 0x800000, RZ, 0xfc, !PT ;  /* 0x0080000005057812 */ /* 0x000fe200078efcff */
[----:B------:R-:W-:Y:S01]  /*06a0*/  IMAD.MOV R7, RZ, RZ, -R9 ;  /* 0x000000ffff077224 */ /* 0x000fe200078e0a09 */
[----:B------:R-:W-:-:S02]  /*06b0*/  FSETP.NEU.FTZ.AND P0, PT, R3, R6, PT ;  /* 0x000000060300720b */ /* 0x000fc40003f1d000 */
[----:B------:R-:W-:Y:S02]  /*06c0*/  SHF.L.U32 R8, R5, R8, RZ ;  /* 0x0000000805087219 */ /* 0x000fe400000006ff */
[----:B------:R-:W-:Y:S02]  /*06d0*/  SEL R6, R7, RZ, P2 ;  /* 0x000000ff07067207 */ /* 0x000fe40001000000 */
[----:B------:R-:W-:Y:S02]  /*06e0*/  ISETP.NE.AND P1, PT, R8, RZ, P1 ;  /* 0x000000ff0800720c */ /* 0x000fe40000f25270 */
[----:B------:R-:W-:Y:S02]  /*06f0*/  SHF.R.U32.HI R6, RZ, R6, R5 ;  /* 0x00000006ff067219 */ /* 0x000fe40000011605 */
[----:B------:R-:W-:Y:S02]  /*0700*/  PLOP3.LUT P0, PT, P0, P1, PT, 0xf8, 0x8f ;  /* 0x00000000008f781c */ /* 0x000fe40000703f70 */
[----:B------:R-:W-:-:S02]  /*0710*/  SHF.R.U32.HI R8, RZ, 0x1, R6 ;  /* 0x00000001ff087819 */ /* 0x000fc40000011606 */
[----:B------:R-:W-:-:S04]  /*0720*/  SEL R3, RZ, 0x1, !P0 ;  /* 0x00000001ff037807 */ /* 0x000fc80004000000 */
[----:B------:R-:W-:-:S04]  /*0730*/  LOP3.LUT R3, R3, 0x1, R8, 0xf8, !PT ;  /* 0x0000000103037812 */ /* 0x000fc800078ef808 */
[----:B------:R-:W-:-:S05]  /*0740*/  LOP3.LUT R3, R3, R6, RZ, 0xc0, !PT ;  /* 0x0000000603037212 */ /* 0x000fca00078ec0ff */
[----:B------:R-:W-:-:S05]  /*0750*/  IMAD.IADD R3, R8, 0x1, R3 ;  /* 0x0000000108037824 */ /* 0x000fca00078e0203 */
[----:B------:R-:W-:Y:S01]  /*0760*/  LOP3.LUT R0, R3, R0, RZ, 0xfc, !PT ;  /* 0x0000000003007212 */ /* 0x000fe200078efcff */
[----:B------:R-:W-:Y:S06]  /*0770*/  BRA `(.L_x_60) ;  /* 0x0000000000107947 */ /* 0x000fec0003800000 */
.L_x_59:
[----:B------:R-:W-:-:S04]  /*0780*/  LOP3.LUT R0, R0, 0x80000000, RZ, 0xc0, !PT ;  /* 0x8000000000007812 */ /* 0x000fc800078ec0ff */
[----:B------:R-:W-:Y:S01]  /*0790*/  LOP3.LUT R0, R0, 0x7f800000, RZ, 0xfc, !PT ;  /* 0x7f80000000007812 */ /* 0x000fe200078efcff */
[----:B------:R-:W-:Y:S06]  /*07a0*/  BRA `(.L_x_60) ;  /* 0x0000000000047947 */ /* 0x000fec0003800000 */
.L_x_58:
[----:B------:R-:W-:-:S07]  /*07b0*/  IMAD R0, R6, 0x800000, R0 ;  /* 0x0080000006007824 */ /* 0x000fce00078e0200 */
.L_x_60:
[----:B------:R-:W-:Y:S05]  /*07c0*/  BSYNC.RECONVERGENT B2 ;  /* 0x0000000000027941 */ /* 0x000fea0003800200 */
.L_x_57:
[----:B------:R-:W-:Y:S05]  /*07d0*/  BRA `(.L_x_61) ;  /* 0x0000000000207947 */ /* 0x000fea0003800000 */
.L_x_56:
[----:B------:R-:W-:-:S04]  /*07e0*/  LOP3.LUT R0, R8, 0x80000000, R7, 0x48, !PT ;  /* 0x8000000008007812 */ /* 0x000fc800078e4807 */
[----:B------:R-:W-:Y:S01]  /*07f0*/  LOP3.LUT R0, R0, 0x7f800000, RZ, 0xfc, !PT ;  /* 0x7f80000000007812 */ /* 0x000fe200078efcff */
[----:B------:R-:W-:Y:S06]  /*0800*/  BRA `(.L_x_61) ;  /* 0x0000000000147947 */ /* 0x000fec0003800000 */
.L_x_55:
[----:B------:R-:W-:Y:S01]  /*0810*/  LOP3.LUT R0, R8, 0x80000000, R7, 0x48, !PT ;  /* 0x8000000008007812 */ /* 0x000fe200078e4807 */
[----:B------:R-:W-:Y:S06]  /*0820*/  BRA `(.L_x_61) ;  /* 0x00000000000c7947 */ /* 0x000fec0003800000 */
.L_x_54:
[----:B------:R-:W0:Y:S01]  /*0830*/  MUFU.RSQ R0, -QNAN ;  /* 0xffc0000000007908 */ /* 0x000e220000001400 */
[----:B------:R-:W-:Y:S05]  /*0840*/  BRA `(.L_x_61) ;  /* 0x0000000000047947 */ /* 0x000fea0003800000 */
.L_x_53:
[----:B------:R-:W-:-:S07]  /*0850*/  FADD.FTZ R0, R0, R3 ;  /* 0x0000000300007221 */ /* 0x000fce0000010000 */
.L_x_61:
[----:B------:R-:W-:Y:S05]  /*0860*/  BSYNC.RECONVERGENT B1 ;  /* 0x0000000000017941 */ /* 0x000fea0003800200 */
.L_x_51:
[----:B------:R-:W-:-:S04]  /*0870*/  IMAD.MOV.U32 R5, RZ, RZ, 0x0 ;  /* 0x00000000ff057424 */ /* 0x000fc800078e00ff */
[----:B0-----:R-:W-:Y:S05]  /*0880*/  RET.REL.NODEC R4 `(_Z7contribiPfPiS_) ;  /* 0xfffffff404dc7950 */ /* 0x001fea0003c3ffff */
.L_x_62:
        /* <DEDUP_REMOVED lines=15> */
.L_x_63:


//--------------------- .nv.shared.reserved.0     --------------------------
	.section	.nv.shared.reserved.0,"aw",@nobits
	.weak		__nv_reservedSMEM_offset_0_alias
	.size		__nv_reservedSMEM_offset_0_alias, 0, 64
	.other		__nv_reservedSMEM_offset_0_alias,@"STO_CUDA_RESERVED_SHARED STV_DEFAULT"
__nv_reservedSMEM_offset_0_alias:
	.zero		0
	.zero		64


//--------------------- .nv.global                --------------------------
	.section	.nv.global,"aw",@nobits
.nv.global:
	.type		_ZN37_INTERNAL_0eb660b3_7_warp_cu_297024296thrust12placeholders3_10E,@object
	.size		_ZN37_INTERNAL_0eb660b3_7_warp_cu_297024296thrust12placeholders3_10E,(_ZN37_INTERNAL_0eb660b3_7_warp_cu_297024296thrust12placeholders2_2E - _ZN37_INTERNAL_0eb660b3_7_warp_cu_297024296thrust12placeholders3_10E)
_ZN37_INTERNAL_0eb660b3_7_warp_cu_297024296thrust12placeholders3_10E:
	.zero		1
	.type		_ZN37_INTERNAL_0eb660b3_7_warp_cu_297024296thrust12placeholders2_2E,@object
	.size		_ZN37_INTERNAL_0eb660b3_7_warp_cu_297024296thrust12placeholders2_2E,(_ZN37_INTERNAL_0eb660b3_7_warp_cu_297024296thrust12placeholders2_6E - _ZN37_INTERNAL_0eb660b3_7_warp_cu_297024296thrust12placeholders2_2E)
_ZN37_INTERNAL_0eb660b3_7_warp_cu_297024296thrust12placeholders2_2E:
	.zero		1
	.type		_ZN37_INTERNAL_0eb660b3_7_warp_cu_297024296thrust12placeholders2_6E,@object
	.size		_ZN37_INTERNAL_0eb660b3_7_warp_cu_297024296thrust12placeholders2_6E,(_ZN37_INTERNAL_0eb660b3_7_warp_cu_297024296thrust12placeholders2_8E - _ZN37_INTERNAL_0eb660b3_7_warp_cu_297024296thrust12placeholders2_6E)
_ZN37_INTERNAL_0eb660b3_7_warp_cu_297024296thrust12placeholders2_6E:
	.zero		1
	.type		_ZN37_INTERNAL_0eb660b3_7_warp_cu_297024296thrust12placeholders2_8E,@object
	.size		_ZN37_INTERNAL_0eb660b3_7_warp_cu_297024296thrust12placeholders2_8E,(_ZN37_INTERNAL_0eb660b3_7_warp_cu_297024296thrust6system6detail10sequential3seqE - _ZN37_INTERNAL_0eb660b3_7_warp_cu_297024296thrust12placeholders2_8E)
_ZN37_INTERNAL_0eb660b3_7_warp_cu_297024296thrust12placeholders2_8E:
	.zero		1
	.type		_ZN37_INTERNAL_0eb660b3_7_warp_cu_297024296thrust6system6detail10sequential3seqE,@object
	.size		_ZN37_INTERNAL_0eb660b3_7_warp_cu_297024296thrust6system6detail10sequential3seqE,(_ZN37_INTERNAL_0eb660b3_7_warp_cu_297024296thrust12placeholders2_4E - _ZN37_INTERNAL_0eb660b3_7_warp_cu_297024296thrust6system6detail10sequential3seqE)
_ZN37_INTERNAL_0eb660b3_7_warp_cu_297024296thrust6system6detail10sequential3seqE:
	.zero		1
	.type		_ZN37_INTERNAL_0eb660b3_7_warp_cu_297024296thrust12placeholders2_4E,@object
	.size		_ZN37_INTERNAL_0eb660b3_7_warp_cu_297024296thrust12placeholders2_4E,(_ZN37_INTERNAL_0eb660b3_7_warp_cu_297024296thrust12placeholders2_9E - _ZN37_INTERNAL_0eb660b3_7_warp_cu_297024296thrust12placeholders2_4E)
_ZN37_INTERNAL_0eb660b3_7_warp_cu_297024296thrust12placeholders2_4E:
	.zero		1
	.type		_ZN37_INTERNAL_0eb660b3_7_warp_cu_297024296thrust12placeholders2_9E,@object
	.size		_ZN37_INTERNAL_0eb660b3_7_warp_cu_297024296thrust12placeholders2_9E,(_ZN37_INTERNAL_0eb660b3_7_warp_cu_297024296thrust12placeholders2_1E - _ZN37_INTERNAL_0eb660b3_7_warp_cu_297024296thrust12placeholders2_9E)
_ZN37_INTERNAL_0eb660b3_7_warp_cu_297024296thrust12placeholders2_9E:
	.zero		1
	.type		_ZN37_INTERNAL_0eb660b3_7_warp_cu_297024296thrust12placeholders2_1E,@object
	.size		_ZN37_INTERNAL_0eb660b3_7_warp_cu_297024296thrust12placeholders2_1E,(_ZN37_INTERNAL_0eb660b3_7_warp_cu_297024296thrust12placeholders2_5E - _ZN37_INTERNAL_0eb660b3_7_warp_cu_297024296thrust12placeholders2_1E)
_ZN37_INTERNAL_0eb660b3_7_warp_cu_297024296thrust12placeholders2_1E:
	.zero		1
	.type		_ZN37_INTERNAL_0eb660b3_7_warp_cu_297024296thrust12placeholders2_5E,@object
	.size		_ZN37_INTERNAL_0eb660b3_7_warp_cu_297024296thrust12placeholders2_5E,(_ZN37_INTERNAL_0eb660b3_7_warp_cu_297024296thrust12placeholders2_3E - _ZN37_INTERNAL_0eb660b3_7_warp_cu_297024296thrust12placeholders2_5E)
_ZN37_INTERNAL_0eb660b3_7_warp_cu_297024296thrust12placeholders2_5E:
	.zero		1
	.type		_ZN37_INTERNAL_0eb660b3_7_warp_cu_297024296thrust12placeholders2_3E,@object
	.size		_ZN37_INTERNAL_0eb660b3_7_warp_cu_297024296thrust12placeholders2_3E,(_ZN37_INTERNAL_0eb660b3_7_warp_cu_297024296thrust12placeholders2_7E - _ZN37_INTERNAL_0eb660b3_7_warp_cu_297024296thrust12placeholders2_3E)
_ZN37_INTERNAL_0eb660b3_7_warp_cu_297024296thrust12placeholders2_3E:
	.zero		1
	.type		_ZN37_INTERNAL_0eb660b3_7_warp_cu_297024296thrust12placeholders2_7E,@object
	.size		_ZN37_INTERNAL_0eb660b3_7_warp_cu_297024296thrust12placeholders2_7E,(.L_7 - _ZN37_INTERNAL_0eb660b3_7_warp_cu_297024296thrust12placeholders2_7E)
_ZN37_INTERNAL_0eb660b3_7_warp_cu_297024296thrust12placeholders2_7E:
	.zero		1
.L_7:


//--------------------- .nv.shared._Z10pull_fusediPKmPKiPfS3_S3_f --------------------------
	.section	.nv.shared._Z10pull_fusediPKmPKiPfS3_S3_f,"aw",@nobits
	.sectionflags	@""
	.align	4
.nv.shared._Z10pull_fusediPKmPKiPfS3_S3_f:
	.zero		2220


//--------------------- .nv.shared._Z9pull_stepiPKmPKiPfPKf --------------------------
	.section	.nv.shared._Z9pull_stepiPKmPKiPfPKf,"aw",@nobits
	.sectionflags	@""
	.align	4
.nv.shared._Z9pull_stepiPKmPKiPfPKf:
	.zero		1088


//--------------------- .nv.shared._Z6l1normiPfS_S_f --------------------------
	.section	.nv.shared._Z6l1normiPfS_S_f,"aw",@nobits
	.sectionflags	@""
	.align	4
.nv.shared._Z6l1normiPfS_S_f:
	.zero		1068


//--------------------- .nv.constant0._ZN3cub11EmptyKernelIvEEvv --------------------------
	.section	.nv.constant0._ZN3cub11EmptyKernelIvEEvv,"a",@progbits
	.sectionflags	@""
	.align	4
.nv.constant0._ZN3cub11EmptyKernelIvEEvv:
	.zero		896


//--------------------- .nv.constant0._Z10pull_fusediPKmPKiPfS3_S3_f --------------------------
	.section	.nv.constant0._Z10pull_fusediPKmPKiPfS3_S3_f,"a",@progbits
	.sectionflags	@""
	.align	4
.nv.constant0._Z10pull_fusediPKmPKiPfS3_S3_f:
	.zero		948


//--------------------- .nv.constant0._Z9pull_stepiPKmPKiPfPKf --------------------------
	.section	.nv.constant0._Z9pull_stepiPKmPKiPfPKf,"a",@progbits
	.sectionflags	@""
	.align	4
.nv.constant0._Z9pull_stepiPKmPKiPfPKf:
	.zero		936


//--------------------- .nv.constant0._Z6l1normiPfS_S_f --------------------------
	.section	.nv.constant0._Z6l1normiPfS_S_f,"a",@progbits
	.sectionflags	@""
	.align	4
.nv.constant0._Z6l1normiPfS_S_f:
	.zero		932


//--------------------- .nv.constant0._Z7contribiPfPiS_ --------------------------
	.section	.nv.constant0._Z7contribiPfPiS_,"a",@progbits
	.sectionflags	@""
	.align	4
.nv.constant0._Z7contribiPfPiS_:
	.zero		928


//--------------------- SYMBOLS --------------------------

	.type		.nv.reservedSmem.offset0,@object
	.size		.nv.reservedSmem.offset0,0x4
	.type		.nv.reservedSmem.cap,@object
	.size		.nv.reservedSmem.cap,0x4
